//
// Generated by NVIDIA NVVM Compiler
//
// Compiler Build ID: CL-36424714
// Cuda compilation tools, release 13.0, V13.0.88
// Based on NVVM 20.0.0
//

.version 9.0
.target sm_100
.address_size 64

	// .globl	_Z11addInternalPKfS0_Pfi

.visible .entry _Z11addInternalPKfS0_Pfi(
	.param .u64 .ptr .align 1 _Z11addInternalPKfS0_Pfi_param_0,
	.param .u64 .ptr .align 1 _Z11addInternalPKfS0_Pfi_param_1,
	.param .u64 .ptr .align 1 _Z11addInternalPKfS0_Pfi_param_2,
	.param .u32 _Z11addInternalPKfS0_Pfi_param_3
)
{
	.reg .pred 	%p<2>;
	.reg .b32 	%r<3>;
	.reg .b32 	%f<4>;
	.reg .b64 	%rd<11>;

	ld.param.u64 	%rd1, [_Z11addInternalPKfS0_Pfi_param_0];
	ld.param.u64 	%rd2, [_Z11addInternalPKfS0_Pfi_param_1];
	ld.param.u64 	%rd3, [_Z11addInternalPKfS0_Pfi_param_2];
	ld.param.u32 	%r2, [_Z11addInternalPKfS0_Pfi_param_3];
	mov.u32 	%r1, %tid.x;
	setp.ge.s32 	%p1, %r1, %r2;
	@%p1 bra 	$L__BB0_2;
	cvta.to.global.u64 	%rd4, %rd1;
	cvta.to.global.u64 	%rd5, %rd2;
	cvta.to.global.u64 	%rd6, %rd3;
	mul.wide.u32 	%rd7, %r1, 4;
	add.s64 	%rd8, %rd4, %rd7;
	ld.global.f32 	%f1, [%rd8];
	add.s64 	%rd9, %rd5, %rd7;
	ld.global.f32 	%f2, [%rd9];
	add.f32 	%f3, %f1, %f2;
	add.s64 	%rd10, %rd6, %rd7;
	st.global.f32 	[%rd10], %f3;
$L__BB0_2:
	ret;

}
	// .globl	_Z19populateAccumulatormmmPKfS0_PKtPf
.visible .entry _Z19populateAccumulatormmmPKfS0_PKtPf(
	.param .u64 _Z19populateAccumulatormmmPKfS0_PKtPf_param_0,
	.param .u64 _Z19populateAccumulatormmmPKfS0_PKtPf_param_1,
	.param .u64 _Z19populateAccumulatormmmPKfS0_PKtPf_param_2,
	.param .u64 .ptr .align 1 _Z19populateAccumulatormmmPKfS0_PKtPf_param_3,
	.param .u64 .ptr .align 1 _Z19populateAccumulatormmmPKfS0_PKtPf_param_4,
	.param .u64 .ptr .align 1 _Z19populateAccumulatormmmPKfS0_PKtPf_param_5,
	.param .u64 .ptr .align 1 _Z19populateAccumulatormmmPKfS0_PKtPf_param_6
)
{
	.reg .pred 	%p<8>;
	.reg .b16 	%rs<2>;
	.reg .b32 	%r<3>;
	.reg .b32 	%f<10>;
	.reg .b64 	%rd<32>;

	ld.param.u64 	%rd15, [_Z19populateAccumulatormmmPKfS0_PKtPf_param_0];
	ld.param.u64 	%rd9, [_Z19populateAccumulatormmmPKfS0_PKtPf_param_1];
	ld.param.u64 	%rd10, [_Z19populateAccumulatormmmPKfS0_PKtPf_param_2];
	ld.param.u64 	%rd11, [_Z19populateAccumulatormmmPKfS0_PKtPf_param_3];
	ld.param.u64 	%rd12, [_Z19populateAccumulatormmmPKfS0_PKtPf_param_4];
	ld.param.u64 	%rd13, [_Z19populateAccumulatormmmPKfS0_PKtPf_param_5];
	ld.param.u64 	%rd14, [_Z19populateAccumulatormmmPKfS0_PKtPf_param_6];
	mov.u32 	%r1, %ctaid.x;
	cvt.u64.u32 	%rd1, %r1;
	setp.le.u64 	%p1, %rd15, %rd1;
	@%p1 bra 	$L__BB1_7;
	mov.u32 	%r2, %tid.x;
	cvt.u64.u32 	%rd2, %r2;
	setp.le.u64 	%p2, %rd9, %rd2;
	@%p2 bra 	$L__BB1_7;
	mul.lo.s64 	%rd3, %rd9, %rd1;
	cvta.to.global.u64 	%rd16, %rd12;
	shl.b64 	%rd17, %rd2, 2;
	add.s64 	%rd18, %rd16, %rd17;
	ld.global.f32 	%f9, [%rd18];
	setp.eq.s64 	%p3, %rd10, 0;
	@%p3 bra 	$L__BB1_6;
	cvta.to.global.u64 	%rd4, %rd13;
	cvta.to.global.u64 	%rd5, %rd11;
	mul.lo.s64 	%rd6, %rd10, %rd1;
	mov.b64 	%rd31, 0;
$L__BB1_4:
	add.s64 	%rd20, %rd31, %rd6;
	shl.b64 	%rd21, %rd20, 1;
	add.s64 	%rd22, %rd4, %rd21;
	ld.global.u16 	%rs1, [%rd22];
	setp.gt.u16 	%p4, %rs1, 767;
	@%p4 bra 	$L__BB1_6;
	cvt.u64.u16 	%rd23, %rs1;
	mad.lo.s64 	%rd24, %rd9, %rd23, %rd2;
	shl.b64 	%rd25, %rd24, 2;
	add.s64 	%rd26, %rd5, %rd25;
	ld.global.f32 	%f5, [%rd26];
	add.f32 	%f9, %f9, %f5;
	add.s64 	%rd31, %rd31, 1;
	setp.ne.s64 	%p5, %rd31, %rd10;
	@%p5 bra 	$L__BB1_4;
$L__BB1_6:
	setp.lt.f32 	%p6, %f9, 0f00000000;
	setp.gt.f32 	%p7, %f9, 0f3F800000;
	selp.f32 	%f6, 0f3F800000, %f9, %p7;
	selp.f32 	%f7, 0f00000000, %f6, %p6;
	cvta.to.global.u64 	%rd27, %rd14;
	add.s64 	%rd28, %rd3, %rd2;
	shl.b64 	%rd29, %rd28, 2;
	add.s64 	%rd30, %rd27, %rd29;
	st.global.f32 	[%rd30], %f7;
$L__BB1_7:
	ret;

}
	// .globl	_Z13setOutputBiasmPKfPf
.visible .entry _Z13setOutputBiasmPKfPf(
	.param .u64 _Z13setOutputBiasmPKfPf_param_0,
	.param .u64 .ptr .align 1 _Z13setOutputBiasmPKfPf_param_1,
	.param .u64 .ptr .align 1 _Z13setOutputBiasmPKfPf_param_2
)
{
	.reg .pred 	%p<2>;
	.reg .b32 	%r<5>;
	.reg .b32 	%f<2>;
	.reg .b64 	%rd<9>;

	ld.param.u64 	%rd4, [_Z13setOutputBiasmPKfPf_param_0];
	ld.param.u64 	%rd2, [_Z13setOutputBiasmPKfPf_param_1];
	ld.param.u64 	%rd3, [_Z13setOutputBiasmPKfPf_param_2];
	mov.u32 	%r1, %ctaid.x;
	mov.u32 	%r2, %ntid.x;
	mov.u32 	%r3, %tid.x;
	mad.lo.s32 	%r4, %r1, %r2, %r3;
	cvt.u64.u32 	%rd1, %r4;
	setp.le.u64 	%p1, %rd4, %rd1;
	@%p1 bra 	$L__BB2_2;
	cvta.to.global.u64 	%rd5, %rd2;
	cvta.to.global.u64 	%rd6, %rd3;
	ld.global.f32 	%f1, [%rd5];
	shl.b64 	%rd7, %rd1, 2;
	add.s64 	%rd8, %rd6, %rd7;
	st.global.f32 	[%rd8], %f1;
$L__BB2_2:
	ret;

}
	// .globl	_Z14calculateEvalsmmPKfS0_S0_S0_Pf
.visible .entry _Z14calculateEvalsmmPKfS0_S0_S0_Pf(
	.param .u64 _Z14calculateEvalsmmPKfS0_S0_S0_Pf_param_0,
	.param .u64 _Z14calculateEvalsmmPKfS0_S0_S0_Pf_param_1,
	.param .u64 .ptr .align 1 _Z14calculateEvalsmmPKfS0_S0_S0_Pf_param_2,
	.param .u64 .ptr .align 1 _Z14calculateEvalsmmPKfS0_S0_S0_Pf_param_3,
	.param .u64 .ptr .align 1 _Z14calculateEvalsmmPKfS0_S0_S0_Pf_param_4,
	.param .u64 .ptr .align 1 _Z14calculateEvalsmmPKfS0_S0_S0_Pf_param_5,
	.param .u64 .ptr .align 1 _Z14calculateEvalsmmPKfS0_S0_S0_Pf_param_6
)
{
	.reg .pred 	%p<3>;
	.reg .b32 	%r<3>;
	.reg .b32 	%f<8>;
	.reg .b64 	%rd<23>;

	ld.param.u64 	%rd8, [_Z14calculateEvalsmmPKfS0_S0_S0_Pf_param_0];
	ld.param.u64 	%rd3, [_Z14calculateEvalsmmPKfS0_S0_S0_Pf_param_1];
	ld.param.u64 	%rd4, [_Z14calculateEvalsmmPKfS0_S0_S0_Pf_param_2];
	ld.param.u64 	%rd5, [_Z14calculateEvalsmmPKfS0_S0_S0_Pf_param_4];
	ld.param.u64 	%rd6, [_Z14calculateEvalsmmPKfS0_S0_S0_Pf_param_5];
	ld.param.u64 	%rd7, [_Z14calculateEvalsmmPKfS0_S0_S0_Pf_param_6];
	mov.u32 	%r1, %ctaid.x;
	cvt.u64.u32 	%rd1, %r1;
	setp.le.u64 	%p1, %rd8, %rd1;
	@%p1 bra 	$L__BB3_3;
	mov.u32 	%r2, %tid.x;
	cvt.u64.u32 	%rd2, %r2;
	setp.le.u64 	%p2, %rd3, %rd2;
	@%p2 bra 	$L__BB3_3;
	mad.lo.s64 	%rd9, %rd3, %rd1, %rd2;
	cvta.to.global.u64 	%rd10, %rd5;
	shl.b64 	%rd11, %rd9, 2;
	add.s64 	%rd12, %rd10, %rd11;
	ld.global.f32 	%f1, [%rd12];
	cvta.to.global.u64 	%rd13, %rd4;
	shl.b64 	%rd14, %rd2, 2;
	add.s64 	%rd15, %rd13, %rd14;
	ld.global.f32 	%f2, [%rd15];
	cvta.to.global.u64 	%rd16, %rd6;
	add.s64 	%rd17, %rd16, %rd11;
	ld.global.f32 	%f3, [%rd17];
	shl.b64 	%rd18, %rd3, 2;
	add.s64 	%rd19, %rd15, %rd18;
	ld.global.f32 	%f4, [%rd19];
	mul.f32 	%f5, %f3, %f4;
	fma.rn.f32 	%f6, %f1, %f2, %f5;
	cvta.to.global.u64 	%rd20, %rd7;
	shl.b64 	%rd21, %rd1, 2;
	add.s64 	%rd22, %rd20, %rd21;
	atom.global.add.f32 	%f7, [%rd22], %f6;
$L__BB3_3:
	ret;

}
	// .globl	_Z15calculateErrorsmmPKfPfS1_
.visible .entry _Z15calculateErrorsmmPKfPfS1_(
	.param .u64 _Z15calculateErrorsmmPKfPfS1__param_0,
	.param .u64 _Z15calculateErrorsmmPKfPfS1__param_1,
	.param .u64 .ptr .align 1 _Z15calculateErrorsmmPKfPfS1__param_2,
	.param .u64 .ptr .align 1 _Z15calculateErrorsmmPKfPfS1__param_3,
	.param .u64 .ptr .align 1 _Z15calculateErrorsmmPKfPfS1__param_4
)
{
	.reg .pred 	%p<2>;
	.reg .b32 	%r<7>;
	.reg .b32 	%f<21>;
	.reg .b64 	%rd<12>;
	.reg .b64 	%fd<9>;

	ld.param.u64 	%rd5, [_Z15calculateErrorsmmPKfPfS1__param_0];
	ld.param.u64 	%rd2, [_Z15calculateErrorsmmPKfPfS1__param_2];
	ld.param.u64 	%rd3, [_Z15calculateErrorsmmPKfPfS1__param_3];
	ld.param.u64 	%rd4, [_Z15calculateErrorsmmPKfPfS1__param_4];
	mov.u32 	%r1, %ctaid.x;
	mov.u32 	%r2, %ntid.x;
	mov.u32 	%r3, %tid.x;
	mad.lo.s32 	%r4, %r1, %r2, %r3;
	cvt.u64.u32 	%rd1, %r4;
	setp.le.u64 	%p1, %rd5, %rd1;
	@%p1 bra 	$L__BB4_2;
	cvta.to.global.u64 	%rd6, %rd3;
	cvta.to.global.u64 	%rd7, %rd2;
	cvta.to.global.u64 	%rd8, %rd4;
	shl.b64 	%rd9, %rd1, 2;
	add.s64 	%rd10, %rd6, %rd9;
	ld.global.f32 	%f1, [%rd10];
	add.s64 	%rd11, %rd7, %rd9;
	ld.global.f32 	%f2, [%rd11];
	fma.rn.f32 	%f3, %f1, 0fBBBB989D, 0f3F000000;
	cvt.sat.f32.f32 	%f4, %f3;
	mov.f32 	%f5, 0f4B400001;
	mov.f32 	%f6, 0f437C0000;
	fma.rm.f32 	%f7, %f4, %f6, %f5;
	add.f32 	%f8, %f7, 0fCB40007F;
	neg.f32 	%f9, %f8;
	fma.rn.f32 	%f10, %f1, 0fBFB8AA3B, %f9;
	fma.rn.f32 	%f11, %f1, 0fB2A57060, %f10;
	mov.b32 	%r5, %f7;
	shl.b32 	%r6, %r5, 23;
	mov.b32 	%f12, %r6;
	ex2.approx.ftz.f32 	%f13, %f11;
	mul.f32 	%f14, %f13, %f12;
	cvt.f64.f32 	%fd1, %f14;
	add.f64 	%fd2, %fd1, 0d3FF0000000000000;
	rcp.rn.f64 	%fd3, %fd2;
	cvt.rn.f32.f64 	%f15, %fd3;
	sub.f32 	%f16, %f15, %f2;
	mul.f32 	%f17, %f16, %f15;
	cvt.f64.f32 	%fd4, %f17;
	cvt.f64.f32 	%fd5, %f15;
	mov.f64 	%fd6, 0d3FF0000000000000;
	sub.f64 	%fd7, %fd6, %fd5;
	mul.f64 	%fd8, %fd7, %fd4;
	cvt.rn.f32.f64 	%f18, %fd8;
	mul.f32 	%f19, %f16, %f16;
	atom.global.add.f32 	%f20, [%rd8], %f19;
	st.global.f32 	[%rd10], %f18;
$L__BB4_2:
	ret;

}
	// .globl	_Z12backpropSidemmmmPKfS0_PKtS0_PfS3_S3_
.visible .entry _Z12backpropSidemmmmPKfS0_PKtS0_PfS3_S3_(
	.param .u64 _Z12backpropSidemmmmPKfS0_PKtS0_PfS3_S3__param_0,
	.param .u64 _Z12backpropSidemmmmPKfS0_PKtS0_PfS3_S3__param_1,
	.param .u64 _Z12backpropSidemmmmPKfS0_PKtS0_PfS3_S3__param_2,
	.param .u64 _Z12backpropSidemmmmPKfS0_PKtS0_PfS3_S3__param_3,
	.param .u64 .ptr .align 1 _Z12backpropSidemmmmPKfS0_PKtS0_PfS3_S3__param_4,
	.param .u64 .ptr .align 1 _Z12backpropSidemmmmPKfS0_PKtS0_PfS3_S3__param_5,
	.param .u64 .ptr .align 1 _Z12backpropSidemmmmPKfS0_PKtS0_PfS3_S3__param_6,
	.param .u64 .ptr .align 1 _Z12backpropSidemmmmPKfS0_PKtS0_PfS3_S3__param_7,
	.param .u64 .ptr .align 1 _Z12backpropSidemmmmPKfS0_PKtS0_PfS3_S3__param_8,
	.param .u64 .ptr .align 1 _Z12backpropSidemmmmPKfS0_PKtS0_PfS3_S3__param_9,
	.param .u64 .ptr .align 1 _Z12backpropSidemmmmPKfS0_PKtS0_PfS3_S3__param_10
)
{
	.reg .pred 	%p<8>;
	.reg .b16 	%rs<2>;
	.reg .b32 	%r<3>;
	.reg .b32 	%f<11>;
	.reg .b64 	%rd<45>;

	ld.param.u64 	%rd18, [_Z12backpropSidemmmmPKfS0_PKtS0_PfS3_S3__param_0];
	ld.param.u64 	%rd8, [_Z12backpropSidemmmmPKfS0_PKtS0_PfS3_S3__param_1];
	ld.param.u64 	%rd9, [_Z12backpropSidemmmmPKfS0_PKtS0_PfS3_S3__param_2];
	ld.param.u64 	%rd11, [_Z12backpropSidemmmmPKfS0_PKtS0_PfS3_S3__param_4];
	ld.param.u64 	%rd12, [_Z12backpropSidemmmmPKfS0_PKtS0_PfS3_S3__param_5];
	ld.param.u64 	%rd13, [_Z12backpropSidemmmmPKfS0_PKtS0_PfS3_S3__param_6];
	ld.param.u64 	%rd14, [_Z12backpropSidemmmmPKfS0_PKtS0_PfS3_S3__param_7];
	ld.param.u64 	%rd15, [_Z12backpropSidemmmmPKfS0_PKtS0_PfS3_S3__param_8];
	ld.param.u64 	%rd16, [_Z12backpropSidemmmmPKfS0_PKtS0_PfS3_S3__param_9];
	ld.param.u64 	%rd17, [_Z12backpropSidemmmmPKfS0_PKtS0_PfS3_S3__param_10];
	mov.u32 	%r1, %ctaid.x;
	cvt.u64.u32 	%rd1, %r1;
	setp.le.u64 	%p1, %rd18, %rd1;
	@%p1 bra 	$L__BB5_6;
	mov.u32 	%r2, %tid.x;
	cvt.u64.u32 	%rd2, %r2;
	setp.le.u64 	%p2, %rd8, %rd2;
	@%p2 bra 	$L__BB5_6;
	ld.param.u64 	%rd43, [_Z12backpropSidemmmmPKfS0_PKtS0_PfS3_S3__param_3];
	add.s64 	%rd19, %rd43, %rd2;
	mad.lo.s64 	%rd20, %rd8, %rd1, %rd2;
	cvta.to.global.u64 	%rd21, %rd14;
	shl.b64 	%rd22, %rd1, 2;
	add.s64 	%rd23, %rd21, %rd22;
	ld.global.f32 	%f2, [%rd23];
	cvta.to.global.u64 	%rd24, %rd11;
	shl.b64 	%rd25, %rd19, 2;
	add.s64 	%rd26, %rd24, %rd25;
	ld.global.f32 	%f3, [%rd26];
	cvta.to.global.u64 	%rd27, %rd12;
	shl.b64 	%rd28, %rd20, 2;
	add.s64 	%rd29, %rd27, %rd28;
	ld.global.f32 	%f4, [%rd29];
	setp.gt.f32 	%p3, %f4, 0f00000000;
	setp.lt.f32 	%p4, %f4, 0f3F800000;
	mul.f32 	%f5, %f2, %f3;
	selp.f32 	%f6, %f5, 0f00000000, %p4;
	selp.f32 	%f1, %f6, 0f00000000, %p3;
	cvta.to.global.u64 	%rd30, %rd16;
	shl.b64 	%rd31, %rd2, 2;
	add.s64 	%rd32, %rd30, %rd31;
	atom.global.add.f32 	%f7, [%rd32], %f1;
	cvta.to.global.u64 	%rd33, %rd17;
	add.s64 	%rd34, %rd33, %rd25;
	mul.f32 	%f8, %f2, %f4;
	atom.global.add.f32 	%f9, [%rd34], %f8;
	setp.eq.s64 	%p5, %rd9, 0;
	@%p5 bra 	$L__BB5_6;
	cvta.to.global.u64 	%rd3, %rd13;
	cvta.to.global.u64 	%rd4, %rd15;
	mul.lo.s64 	%rd5, %rd9, %rd1;
	mov.b64 	%rd44, 0;
$L__BB5_4:
	add.s64 	%rd36, %rd44, %rd5;
	shl.b64 	%rd37, %rd36, 1;
	add.s64 	%rd38, %rd3, %rd37;
	ld.global.u16 	%rs1, [%rd38];
	setp.gt.u16 	%p6, %rs1, 767;
	@%p6 bra 	$L__BB5_6;
	cvt.u64.u16 	%rd39, %rs1;
	mad.lo.s64 	%rd40, %rd8, %rd39, %rd2;
	shl.b64 	%rd41, %rd40, 2;
	add.s64 	%rd42, %rd4, %rd41;
	atom.global.add.f32 	%f10, [%rd42], %f1;
	add.s64 	%rd44, %rd44, 1;
	setp.gt.u64 	%p7, %rd9, %rd44;
	@%p7 bra 	$L__BB5_4;
$L__BB5_6:
	ret;

}
	// .globl	_Z18backpropOutputBiasmPKfPf
.visible .entry _Z18backpropOutputBiasmPKfPf(
	.param .u64 _Z18backpropOutputBiasmPKfPf_param_0,
	.param .u64 .ptr .align 1 _Z18backpropOutputBiasmPKfPf_param_1,
	.param .u64 .ptr .align 1 _Z18backpropOutputBiasmPKfPf_param_2
)
{
	.reg .pred 	%p<2>;
	.reg .b32 	%r<5>;
	.reg .b32 	%f<3>;
	.reg .b64 	%rd<9>;

	ld.param.u64 	%rd4, [_Z18backpropOutputBiasmPKfPf_param_0];
	ld.param.u64 	%rd2, [_Z18backpropOutputBiasmPKfPf_param_1];
	ld.param.u64 	%rd3, [_Z18backpropOutputBiasmPKfPf_param_2];
	mov.u32 	%r1, %ctaid.x;
	mov.u32 	%r2, %ntid.x;
	mov.u32 	%r3, %tid.x;
	mad.lo.s32 	%r4, %r1, %r2, %r3;
	cvt.s64.s32 	%rd1, %r4;
	setp.le.u64 	%p1, %rd4, %rd1;
	@%p1 bra 	$L__BB6_2;
	cvta.to.global.u64 	%rd5, %rd2;
	cvta.to.global.u64 	%rd6, %rd3;
	shl.b64 	%rd7, %rd1, 2;
	add.s64 	%rd8, %rd5, %rd7;
	ld.global.f32 	%f1, [%rd8];
	atom.global.add.f32 	%f2, [%rd6], %f1;
$L__BB6_2:
	ret;

}


// ===== COMPILED SASS (sm_100) =====

	.target	sm_100

	.elftype	@"ET_EXEC"


//--------------------- .note.nv.tkinfo           --------------------------
	.section	.note.nv.tkinfo,"",@"SHT_NOTE"
	.sectionflags	@"SHF_NOTE_NV_TKINFO"
	.tkinfo
        /*0018*/ 	.word	0x00000002
        /*0030*/ 	.string	""
        /*0030*/ 	.string	"ptxas"
        /*0030*/ 	.string	"Cuda compilation tools, release 13.0, V13.0.88"
        /*0030*/ 	.string	"Build cuda_13.0.r13.0/compiler.36424714_0"
        /*0030*/ 	.string	"-arch sm_100 -m 64 "



//--------------------- .note.nv.cuinfo           --------------------------
	.section	.note.nv.cuinfo,"",@"SHT_NOTE"
	.sectionflags	@"SHF_NOTE_NV_CUINFO"
        /*0018*/ 	.short	0x0002
        /*001a*/ 	.short	0x0064
        /*001c*/ 	.short	0x0082
	.zero		2


//--------------------- .nv.info                  --------------------------
	.section	.nv.info,"",@"SHT_CUDA_INFO"
	.align	4


	//----- nvinfo : EIATTR_REGCOUNT
	.align		4
        /*0000*/ 	.byte	0x04, 0x2f
        /*0002*/ 	.short	(.L_1 - .L_0)
	.align		4
.L_0:
        /*0004*/ 	.word	index@(_Z11addInternalPKfS0_Pfi)
        /*0008*/ 	.word	0x0000000c


	//----- nvinfo : EIATTR_FRAME_SIZE
	.align		4
.L_1:
        /*000c*/ 	.byte	0x04, 0x11
        /*000e*/ 	.short	(.L_3 - .L_2)
	.align		4
.L_2:
        /*0010*/ 	.word	index@(_Z11addInternalPKfS0_Pfi)
        /*0014*/ 	.word	0x00000000


	//----- nvinfo : EIATTR_REGCOUNT
	.align		4
.L_3:
        /*0018*/ 	.byte	0x04, 0x2f
        /*001a*/ 	.short	(.L_5 - .L_4)
	.align		4
.L_4:
        /*001c*/ 	.word	index@(_Z19populateAccumulatormmmPKfS0_PKtPf)
        /*0020*/ 	.word	0x00000009


	//----- nvinfo : EIATTR_FRAME_SIZE
	.align		4
.L_5:
        /*0024*/ 	.byte	0x04, 0x11
        /*0026*/ 	.short	(.L_7 - .L_6)
	.align		4
.L_6:
        /*0028*/ 	.word	index@(_Z19populateAccumulatormmmPKfS0_PKtPf)
        /*002c*/ 	.word	0x00000000


	//----- nvinfo : EIATTR_REGCOUNT
	.align		4
.L_7:
        /*0030*/ 	.byte	0x04, 0x2f
        /*0032*/ 	.short	(.L_9 - .L_8)
	.align		4
.L_8:
        /*0034*/ 	.word	index@(_Z13setOutputBiasmPKfPf)
        /*0038*/ 	.word	0x00000008


	//----- nvinfo : EIATTR_FRAME_SIZE
	.align		4
.L_9:
        /*003c*/ 	.byte	0x04, 0x11
        /*003e*/ 	.short	(.L_11 - .L_10)
	.align		4
.L_10:
        /*0040*/ 	.word	index@(_Z13setOutputBiasmPKfPf)
        /*0044*/ 	.word	0x00000000


	//----- nvinfo : EIATTR_REGCOUNT
	.align		4
.L_11:
        /*0048*/ 	.byte	0x04, 0x2f
        /*004a*/ 	.short	(.L_13 - .L_12)
	.align		4
.L_12:
        /*004c*/ 	.word	index@(_Z14calculateEvalsmmPKfS0_S0_S0_Pf)
        /*0050*/ 	.word	0x00000010


	//----- nvinfo : EIATTR_FRAME_SIZE
	.align		4
.L_13:
        /*0054*/ 	.byte	0x04, 0x11
        /*0056*/ 	.short	(.L_15 - .L_14)
	.align		4
.L_14:
        /*0058*/ 	.word	index@(_Z14calculateEvalsmmPKfS0_S0_S0_Pf)
        /*005c*/ 	.word	0x00000000


	//----- nvinfo : EIATTR_REGCOUNT
	.align		4
.L_15:
        /*0060*/ 	.byte	0x04, 0x2f
        /*0062*/ 	.short	(.L_17 - .L_16)
	.align		4
.L_16:
        /*0064*/ 	.word	index@(_Z15calculateErrorsmmPKfPfS1_)
        /*0068*/ 	.word	0x00000010


	//----- nvinfo : EIATTR_FRAME_SIZE
	.align		4
.L_17:
        /*006c*/ 	.byte	0x04, 0x11
        /*006e*/ 	.short	(.L_19 - .L_18)
	.align		4
.L_18:
        /*0070*/ 	.word	index@($__internal_0_$__cuda_sm20_dblrcp_rn_slowpath_v3)
        /*0074*/ 	.word	0x00000000


	//----- nvinfo : EIATTR_FRAME_SIZE
	.align		4
.L_19:
        /*0078*/ 	.byte	0x04, 0x11
        /*007a*/ 	.short	(.L_21 - .L_20)
	.align		4
.L_20:
        /*007c*/ 	.word	index@(_Z15calculateErrorsmmPKfPfS1_)
        /*0080*/ 	.word	0x00000000


	//----- nvinfo : EIATTR_REGCOUNT
	.align		4
.L_21:
        /*0084*/ 	.byte	0x04, 0x2f
        /*0086*/ 	.short	(.L_23 - .L_22)
	.align		4
.L_22:
        /*0088*/ 	.word	index@(_Z12backpropSidemmmmPKfS0_PKtS0_PfS3_S3_)
        /*008c*/ 	.word	0x00000012


	//----- nvinfo : EIATTR_FRAME_SIZE
	.align		4
.L_23:
        /*0090*/ 	.byte	0x04, 0x11
        /*0092*/ 	.short	(.L_25 - .L_24)
	.align		4
.L_24:
        /*0094*/ 	.word	index@(_Z12backpropSidemmmmPKfS0_PKtS0_PfS3_S3_)
        /*0098*/ 	.word	0x00000000


	//----- nvinfo : EIATTR_REGCOUNT
	.align		4
.L_25:
        /*009c*/ 	.byte	0x04, 0x2f
        /*009e*/ 	.short	(.L_27 - .L_26)
	.align		4
.L_26:
        /*00a0*/ 	.word	index@(_Z18backpropOutputBiasmPKfPf)
        /*00a4*/ 	.word	0x00000008


	//----- nvinfo : EIATTR_FRAME_SIZE
	.align		4
.L_27:
        /*00a8*/ 	.byte	0x04, 0x11
        /*00aa*/ 	.short	(.L_29 - .L_28)
	.align		4
.L_28:
        /*00ac*/ 	.word	index@(_Z18backpropOutputBiasmPKfPf)
        /*00b0*/ 	.word	0x00000000


	//----- nvinfo : EIATTR_MIN_STACK_SIZE
	.align		4
.L_29:
        /*00b4*/ 	.byte	0x04, 0x12
        /*00b6*/ 	.short	(.L_31 - .L_30)
	.align		4
.L_30:
        /*00b8*/ 	.word	index@(_Z18backpropOutputBiasmPKfPf)
        /*00bc*/ 	.word	0x00000000


	//----- nvinfo : EIATTR_MIN_STACK_SIZE
	.align		4
.L_31:
        /*00c0*/ 	.byte	0x04, 0x12
        /*00c2*/ 	.short	(.L_33 - .L_32)
	.align		4
.L_32:
        /*00c4*/ 	.word	index@(_Z12backpropSidemmmmPKfS0_PKtS0_PfS3_S3_)
        /*00c8*/ 	.word	0x00000000


	//----- nvinfo : EIATTR_MIN_STACK_SIZE
	.align		4
.L_33:
        /*00cc*/ 	.byte	0x04, 0x12
        /*00ce*/ 	.short	(.L_35 - .L_34)
	.align		4
.L_34:
        /*00d0*/ 	.word	index@(_Z15calculateErrorsmmPKfPfS1_)
        /*00d4*/ 	.word	0x00000000


	//----- nvinfo : EIATTR_MIN_STACK_SIZE
	.align		4
.L_35:
        /*00d8*/ 	.byte	0x04, 0x12
        /*00da*/ 	.short	(.L_37 - .L_36)
	.align		4
.L_36:
        /*00dc*/ 	.word	index@(_Z14calculateEvalsmmPKfS0_S0_S0_Pf)
        /*00e0*/ 	.word	0x00000000


	//----- nvinfo : EIATTR_MIN_STACK_SIZE
	.align		4
.L_37:
        /*00e4*/ 	.byte	0x04, 0x12
        /*00e6*/ 	.short	(.L_39 - .L_38)
	.align		4
.L_38:
        /*00e8*/ 	.word	index@(_Z13setOutputBiasmPKfPf)
        /*00ec*/ 	.word	0x00000000


	//----- nvinfo : EIATTR_MIN_STACK_SIZE
	.align		4
.L_39:
        /*00f0*/ 	.byte	0x04, 0x12
        /*00f2*/ 	.short	(.L_41 - .L_40)
	.align		4
.L_40:
        /*00f4*/ 	.word	index@(_Z19populateAccumulatormmmPKfS0_PKtPf)
        /*00f8*/ 	.word	0x00000000


	//----- nvinfo : EIATTR_MIN_STACK_SIZE
	.align		4
.L_41:
        /*00fc*/ 	.byte	0x04, 0x12
        /*00fe*/ 	.short	(.L_43 - .L_42)
	.align		4
.L_42:
        /*0100*/ 	.word	index@(_Z11addInternalPKfS0_Pfi)
        /*0104*/ 	.word	0x00000000
.L_43:


//--------------------- .nv.compat                --------------------------
	.section	.nv.compat,"",@"SHT_CUDA_COMPAT_INFO"
	.align	4
        /*0000*/ 	.byte	0x02, 0x09, 0x00, 0x00, 0x02, 0x02, 0x01, 0x00, 0x02, 0x05, 0x05, 0x00, 0x03, 0x07, 0x01, 0x01
        /*0010*/ 	.byte	0x02, 0x03, 0x00, 0x00, 0x02, 0x06, 0x01, 0x00, 0x04, 0x0b, 0x08, 0x00, 0x01, 0x00, 0x00, 0x00
        /*0020*/ 	.byte	0x00, 0x00, 0x00, 0x00


//--------------------- .nv.info._Z18backpropOutputBiasmPKfPf --------------------------
	.section	.nv.info._Z18backpropOutputBiasmPKfPf,"",@"SHT_CUDA_INFO"
	.sectionflags	@""
	.align	4


	//----- nvinfo : EIATTR_CUDA_API_VERSION
	.align		4
        /*0000*/ 	.byte	0x04, 0x37
        /*0002*/ 	.short	(.L_45 - .L_44)
.L_44:
        /*0004*/ 	.word	0x00000082


	//----- nvinfo : EIATTR_KPARAM_INFO
	.align		4
.L_45:
        /*0008*/ 	.byte	0x04, 0x17
        /*000a*/ 	.short	(.L_47 - .L_46)
.L_46:
        /*000c*/ 	.word	0x00000000
        /*0010*/ 	.short	0x0002
        /*0012*/ 	.short	0x0010
        /*0014*/ 	.byte	0x00, 0xf5, 0x21, 0x00


	//----- nvinfo : EIATTR_KPARAM_INFO
	.align		4
.L_47:
        /*0018*/ 	.byte	0x04, 0x17
        /*001a*/ 	.short	(.L_49 - .L_48)
.L_48:
        /*001c*/ 	.word	0x00000000
        /*0020*/ 	.short	0x0001
        /*0022*/ 	.short	0x0008
        /*0024*/ 	.byte	0x00, 0xf5, 0x21, 0x00


	//----- nvinfo : EIATTR_KPARAM_INFO
	.align		4
.L_49:
        /*0028*/ 	.byte	0x04, 0x17
        /*002a*/ 	.short	(.L_51 - .L_50)
.L_50:
        /*002c*/ 	.word	0x00000000
        /*0030*/ 	.short	0x0000
        /*0032*/ 	.short	0x0000
        /*0034*/ 	.byte	0x00, 0xf0, 0x21, 0x00


	//----- nvinfo : EIATTR_SPARSE_MMA_MASK
	.align		4
.L_51:
        /*0038*/ 	.byte	0x03, 0x50
        /*003a*/ 	.short	0x0000


	//----- nvinfo : EIATTR_MAXREG_COUNT
	.align		4
        /*003c*/ 	.byte	0x03, 0x1b
        /*003e*/ 	.short	0x00ff


	//----- nvinfo : EIATTR_MERCURY_ISA_VERSION
	.align		4
        /*0040*/ 	.byte	0x03, 0x5f
        /*0042*/ 	.short	0x0101


	//----- nvinfo : EIATTR_VRC_CTA_INIT_COUNT
	.align		4
        /*0044*/ 	.byte	0x02, 0x4a
	.zero		1
	.zero		1


	//----- nvinfo : EIATTR_EXIT_INSTR_OFFSETS
	.align		4
        /*0048*/ 	.byte	0x04, 0x1c
        /*004a*/ 	.short	(.L_53 - .L_52)


	//   ....[0]....
.L_52:
        /*004c*/ 	.word	0x00000090


	//   ....[1]....
        /*0050*/ 	.word	0x00000110


	//----- nvinfo : EIATTR_CBANK_PARAM_SIZE
	.align		4
.L_53:
        /*0054*/ 	.byte	0x03, 0x19
        /*0056*/ 	.short	0x0018


	//----- nvinfo : EIATTR_PARAM_CBANK
	.align		4
        /*0058*/ 	.byte	0x04, 0x0a
        /*005a*/ 	.short	(.L_55 - .L_54)
	.align		4
.L_54:
        /*005c*/ 	.word	index@(.nv.constant0._Z18backpropOutputBiasmPKfPf)
        /*0060*/ 	.short	0x0380
        /*0062*/ 	.short	0x0018


	//----- nvinfo : EIATTR_SW_WAR
	.align		4
.L_55:
        /*0064*/ 	.byte	0x04, 0x36
        /*0066*/ 	.short	(.L_57 - .L_56)
.L_56:
        /*0068*/ 	.word	0x00000008
.L_57:


//--------------------- .nv.info._Z12backpropSidemmmmPKfS0_PKtS0_PfS3_S3_ --------------------------
	.section	.nv.info._Z12backpropSidemmmmPKfS0_PKtS0_PfS3_S3_,"",@"SHT_CUDA_INFO"
	.sectionflags	@""
	.align	4


	//----- nvinfo : EIATTR_CUDA_API_VERSION
	.align		4
        /*0000*/ 	.byte	0x04, 0x37
        /*0002*/ 	.short	(.L_59 - .L_58)
.L_58:
        /*0004*/ 	.word	0x00000082


	//----- nvinfo : EIATTR_KPARAM_INFO
	.align		4
.L_59:
        /*0008*/ 	.byte	0x04, 0x17
        /*000a*/ 	.short	(.L_61 - .L_60)
.L_60:
        /*000c*/ 	.word	0x00000000
        /*0010*/ 	.short	0x000a
        /*0012*/ 	.short	0x0050
        /*0014*/ 	.byte	0x00, 0xf5, 0x21, 0x00


	//----- nvinfo : EIATTR_KPARAM_INFO
	.align		4
.L_61:
        /*0018*/ 	.byte	0x04, 0x17
        /*001a*/ 	.short	(.L_63 - .L_62)
.L_62:
        /*001c*/ 	.word	0x00000000
        /*0020*/ 	.short	0x0009
        /*0022*/ 	.short	0x0048
        /*0024*/ 	.byte	0x00, 0xf5, 0x21, 0x00


	//----- nvinfo : EIATTR_KPARAM_INFO
	.align		4
.L_63:
        /*0028*/ 	.byte	0x04, 0x17
        /*002a*/ 	.short	(.L_65 - .L_64)
.L_64:
        /*002c*/ 	.word	0x00000000
        /*0030*/ 	.short	0x0008
        /*0032*/ 	.short	0x0040
        /*0034*/ 	.byte	0x00, 0xf5, 0x21, 0x00


	//----- nvinfo : EIATTR_KPARAM_INFO
	.align		4
.L_65:
        /*0038*/ 	.byte	0x04, 0x17
        /*003a*/ 	.short	(.L_67 - .L_66)
.L_66:
        /*003c*/ 	.word	0x00000000
        /*0040*/ 	.short	0x0007
        /*0042*/ 	.short	0x0038
        /*0044*/ 	.byte	0x00, 0xf5, 0x21, 0x00


	//----- nvinfo : EIATTR_KPARAM_INFO
	.align		4
.L_67:
        /*0048*/ 	.byte	0x04, 0x17
        /*004a*/ 	.short	(.L_69 - .L_68)
.L_68:
        /*004c*/ 	.word	0x00000000
        /*0050*/ 	.short	0x0006
        /*0052*/ 	.short	0x0030
        /*0054*/ 	.byte	0x00, 0xf5, 0x21, 0x00


	//----- nvinfo : EIATTR_KPARAM_INFO
	.align		4
.L_69:
        /*0058*/ 	.byte	0x04, 0x17
        /*005a*/ 	.short	(.L_71 - .L_70)
.L_70:
        /*005c*/ 	.word	0x00000000
        /*0060*/ 	.short	0x0005
        /*0062*/ 	.short	0x0028
        /*0064*/ 	.byte	0x00, 0xf5, 0x21, 0x00


	//----- nvinfo : EIATTR_KPARAM_INFO
	.align		4
.L_71:
        /*0068*/ 	.byte	0x04, 0x17
        /*006a*/ 	.short	(.L_73 - .L_72)
.L_72:
        /*006c*/ 	.word	0x00000000
        /*0070*/ 	.short	0x0004
        /*0072*/ 	.short	0x0020
        /*0074*/ 	.byte	0x00, 0xf5, 0x21, 0x00


	//----- nvinfo : EIATTR_KPARAM_INFO
	.align		4
.L_73:
        /*0078*/ 	.byte	0x04, 0x17
        /*007a*/ 	.short	(.L_75 - .L_74)
.L_74:
        /*007c*/ 	.word	0x00000000
        /*0080*/ 	.short	0x0003
        /*0082*/ 	.short	0x0018
        /*0084*/ 	.byte	0x00, 0xf0, 0x21, 0x00


	//----- nvinfo : EIATTR_KPARAM_INFO
	.align		4
.L_75:
        /*0088*/ 	.byte	0x04, 0x17
        /*008a*/ 	.short	(.L_77 - .L_76)
.L_76:
        /*008c*/ 	.word	0x00000000
        /*0090*/ 	.short	0x0002
        /*0092*/ 	.short	0x0010
        /*0094*/ 	.byte	0x00, 0xf0, 0x21, 0x00


	//----- nvinfo : EIATTR_KPARAM_INFO
	.align		4
.L_77:
        /*0098*/ 	.byte	0x04, 0x17
        /*009a*/ 	.short	(.L_79 - .L_78)
.L_78:
        /*009c*/ 	.word	0x00000000
        /*00a0*/ 	.short	0x0001
        /*00a2*/ 	.short	0x0008
        /*00a4*/ 	.byte	0x00, 0xf0, 0x21, 0x00


	//----- nvinfo : EIATTR_KPARAM_INFO
	.align		4
.L_79:
        /*00a8*/ 	.byte	0x04, 0x17
        /*00aa*/ 	.short	(.L_81 - .L_80)
.L_80:
        /*00ac*/ 	.word	0x00000000
        /*00b0*/ 	.short	0x0000
        /*00b2*/ 	.short	0x0000
        /*00b4*/ 	.byte	0x00, 0xf0, 0x21, 0x00


	//----- nvinfo : EIATTR_SPARSE_MMA_MASK
	.align		4
.L_81:
        /*00b8*/ 	.byte	0x03, 0x50
        /*00ba*/ 	.short	0x0000


	//----- nvinfo : EIATTR_MAXREG_COUNT
	.align		4
        /*00bc*/ 	.byte	0x03, 0x1b
        /*00be*/ 	.short	0x00ff


	//----- nvinfo : EIATTR_MERCURY_ISA_VERSION
	.align		4
        /*00c0*/ 	.byte	0x03, 0x5f
        /*00c2*/ 	.short	0x0101


	//----- nvinfo : EIATTR_VRC_CTA_INIT_COUNT
	.align		4
        /*00c4*/ 	.byte	0x02, 0x4a
	.zero		1
	.zero		1


	//----- nvinfo : EIATTR_EXIT_INSTR_OFFSETS
	.align		4
        /*00c8*/ 	.byte	0x04, 0x1c
        /*00ca*/ 	.short	(.L_83 - .L_82)


	//   ....[0]....
.L_82:
        /*00cc*/ 	.word	0x00000050


	//   ....[1]....
        /*00d0*/ 	.word	0x000000a0


	//   ....[2]....
        /*00d4*/ 	.word	0x00000310


	//   ....[3]....
        /*00d8*/ 	.word	0x00000400


	//   ....[4]....
        /*00dc*/ 	.word	0x000004d0


	//----- nvinfo : EIATTR_CBANK_PARAM_SIZE
	.align		4
.L_83:
        /*00e0*/ 	.byte	0x03, 0x19
        /*00e2*/ 	.short	0x0058


	//----- nvinfo : EIATTR_PARAM_CBANK
	.align		4
        /*00e4*/ 	.byte	0x04, 0x0a
        /*00e6*/ 	.short	(.L_85 - .L_84)
	.align		4
.L_84:
        /*00e8*/ 	.word	index@(.nv.constant0._Z12backpropSidemmmmPKfS0_PKtS0_PfS3_S3_)
        /*00ec*/ 	.short	0x0380
        /*00ee*/ 	.short	0x0058


	//----- nvinfo : EIATTR_SW_WAR
	.align		4
.L_85:
        /*00f0*/ 	.byte	0x04, 0x36
        /*00f2*/ 	.short	(.L_87 - .L_86)
.L_86:
        /*00f4*/ 	.word	0x00000008
.L_87:


//--------------------- .nv.info._Z15calculateErrorsmmPKfPfS1_ --------------------------
	.section	.nv.info._Z15calculateErrorsmmPKfPfS1_,"",@"SHT_CUDA_INFO"
	.sectionflags	@""
	.align	4


	//----- nvinfo : EIATTR_CUDA_API_VERSION
	.align		4
        /*0000*/ 	.byte	0x04, 0x37
        /*0002*/ 	.short	(.L_89 - .L_88)
.L_88:
        /*0004*/ 	.word	0x00000082


	//----- nvinfo : EIATTR_KPARAM_INFO
	.align		4
.L_89:
        /*0008*/ 	.byte	0x04, 0x17
        /*000a*/ 	.short	(.L_91 - .L_90)
.L_90:
        /*000c*/ 	.word	0x00000000
        /*0010*/ 	.short	0x0004
        /*0012*/ 	.short	0x0020
        /*0014*/ 	.byte	0x00, 0xf5, 0x21, 0x00


	//----- nvinfo : EIATTR_KPARAM_INFO
	.align		4
.L_91:
        /*0018*/ 	.byte	0x04, 0x17
        /*001a*/ 	.short	(.L_93 - .L_92)
.L_92:
        /*001c*/ 	.word	0x00000000
        /*0020*/ 	.short	0x0003
        /*0022*/ 	.short	0x0018
        /*0024*/ 	.byte	0x00, 0xf5, 0x21, 0x00


	//----- nvinfo : EIATTR_KPARAM_INFO
	.align		4
.L_93:
        /*0028*/ 	.byte	0x04, 0x17
        /*002a*/ 	.short	(.L_95 - .L_94)
.L_94:
        /*002c*/ 	.word	0x00000000
        /*0030*/ 	.short	0x0002
        /*0032*/ 	.short	0x0010
        /*0034*/ 	.byte	0x00, 0xf5, 0x21, 0x00


	//----- nvinfo : EIATTR_KPARAM_INFO
	.align		4
.L_95:
        /*0038*/ 	.byte	0x04, 0x17
        /*003a*/ 	.short	(.L_97 - .L_96)
.L_96:
        /*003c*/ 	.word	0x00000000
        /*0040*/ 	.short	0x0001
        /*0042*/ 	.short	0x0008
        /*0044*/ 	.byte	0x00, 0xf0, 0x21, 0x00


	//----- nvinfo : EIATTR_KPARAM_INFO
	.align		4
.L_97:
        /*0048*/ 	.byte	0x04, 0x17
        /*004a*/ 	.short	(.L_99 - .L_98)
.L_98:
        /*004c*/ 	.word	0x00000000
        /*0050*/ 	.short	0x0000
        /*0052*/ 	.short	0x0000
        /*0054*/ 	.byte	0x00, 0xf0, 0x21, 0x00


	//----- nvinfo : EIATTR_SPARSE_MMA_MASK
	.align		4
.L_99:
        /*0058*/ 	.byte	0x03, 0x50
        /*005a*/ 	.short	0x0000


	//----- nvinfo : EIATTR_MAXREG_COUNT
	.align		4
        /*005c*/ 	.byte	0x03, 0x1b
        /*005e*/ 	.short	0x00ff


	//----- nvinfo : EIATTR_MERCURY_ISA_VERSION
	.align		4
        /*0060*/ 	.byte	0x03, 0x5f
        /*0062*/ 	.short	0x0101


	//----- nvinfo : EIATTR_VRC_CTA_INIT_COUNT
	.align		4
        /*0064*/ 	.byte	0x02, 0x4a
	.zero		1
	.zero		1


	//----- nvinfo : EIATTR_EXIT_INSTR_OFFSETS
	.align		4
        /*0068*/ 	.byte	0x04, 0x1c
        /*006a*/ 	.short	(.L_101 - .L_100)


	//   ....[0]....
.L_100:
        /*006c*/ 	.word	0x00000080


	//   ....[1]....
        /*0070*/ 	.word	0x000003a0


	//----- nvinfo : EIATTR_CRS_STACK_SIZE
	.align		4
.L_101:
        /*0074*/ 	.byte	0x04, 0x1e
        /*0076*/ 	.short	(.L_103 - .L_102)
.L_102:
        /*0078*/ 	.word	0x00000000


	//----- nvinfo : EIATTR_CBANK_PARAM_SIZE
	.align		4
.L_103:
        /*007c*/ 	.byte	0x03, 0x19
        /*007e*/ 	.short	0x0028


	//----- nvinfo : EIATTR_PARAM_CBANK
	.align		4
        /*0080*/ 	.byte	0x04, 0x0a
        /*0082*/ 	.short	(.L_105 - .L_104)
	.align		4
.L_104:
        /*0084*/ 	.word	index@(.nv.constant0._Z15calculateErrorsmmPKfPfS1_)
        /*0088*/ 	.short	0x0380
        /*008a*/ 	.short	0x0028


	//----- nvinfo : EIATTR_SW_WAR
	.align		4
.L_105:
        /*008c*/ 	.byte	0x04, 0x36
        /*008e*/ 	.short	(.L_107 - .L_106)
.L_106:
        /*0090*/ 	.word	0x00000008
.L_107:


//--------------------- .nv.info._Z14calculateEvalsmmPKfS0_S0_S0_Pf --------------------------
	.section	.nv.info._Z14calculateEvalsmmPKfS0_S0_S0_Pf,"",@"SHT_CUDA_INFO"
	.sectionflags	@""
	.align	4


	//----- nvinfo : EIATTR_CUDA_API_VERSION
	.align		4
        /*0000*/ 	.byte	0x04, 0x37
        /*0002*/ 	.short	(.L_109 - .L_108)
.L_108:
        /*0004*/ 	.word	0x00000082


	//----- nvinfo : EIATTR_KPARAM_INFO
	.align		4
.L_109:
        /*0008*/ 	.byte	0x04, 0x17
        /*000a*/ 	.short	(.L_111 - .L_110)
.L_110:
        /*000c*/ 	.word	0x00000000
        /*0010*/ 	.short	0x0006
        /*0012*/ 	.short	0x0030
        /*0014*/ 	.byte	0x00, 0xf5, 0x21, 0x00


	//----- nvinfo : EIATTR_KPARAM_INFO
	.align		4
.L_111:
        /*0018*/ 	.byte	0x04, 0x17
        /*001a*/ 	.short	(.L_113 - .L_112)
.L_112:
        /*001c*/ 	.word	0x00000000
        /*0020*/ 	.short	0x0005
        /*0022*/ 	.short	0x0028
        /*0024*/ 	.byte	0x00, 0xf5, 0x21, 0x00


	//----- nvinfo : EIATTR_KPARAM_INFO
	.align		4
.L_113:
        /*0028*/ 	.byte	0x04, 0x17
        /*002a*/ 	.short	(.L_115 - .L_114)
.L_114:
        /*002c*/ 	.word	0x00000000
        /*0030*/ 	.short	0x0004
        /*0032*/ 	.short	0x0020
        /*0034*/ 	.byte	0x00, 0xf5, 0x21, 0x00


	//----- nvinfo : EIATTR_KPARAM_INFO
	.align		4
.L_115:
        /*0038*/ 	.byte	0x04, 0x17
        /*003a*/ 	.short	(.L_117 - .L_116)
.L_116:
        /*003c*/ 	.word	0x00000000
        /*0040*/ 	.short	0x0003
        /*0042*/ 	.short	0x0018
        /*0044*/ 	.byte	0x00, 0xf5, 0x21, 0x00


	//----- nvinfo : EIATTR_KPARAM_INFO
	.align		4
.L_117:
        /*0048*/ 	.byte	0x04, 0x17
        /*004a*/ 	.short	(.L_119 - .L_118)
.L_118:
        /*004c*/ 	.word	0x00000000
        /*0050*/ 	.short	0x0002
        /*0052*/ 	.short	0x0010
        /*0054*/ 	.byte	0x00, 0xf5, 0x21, 0x00


	//----- nvinfo : EIATTR_KPARAM_INFO
	.align		4
.L_119:
        /*0058*/ 	.byte	0x04, 0x17
        /*005a*/ 	.short	(.L_121 - .L_120)
.L_120:
        /*005c*/ 	.word	0x00000000
        /*0060*/ 	.short	0x0001
        /*0062*/ 	.short	0x0008
        /*0064*/ 	.byte	0x00, 0xf0, 0x21, 0x00


	//----- nvinfo : EIATTR_KPARAM_INFO
	.align		4
.L_121:
        /*0068*/ 	.byte	0x04, 0x17
        /*006a*/ 	.short	(.L_123 - .L_122)
.L_122:
        /*006c*/ 	.word	0x00000000
        /*0070*/ 	.short	0x0000
        /*0072*/ 	.short	0x0000
        /*0074*/ 	.byte	0x00, 0xf0, 0x21, 0x00


	//----- nvinfo : EIATTR_SPARSE_MMA_MASK
	.align		4
.L_123:
        /*0078*/ 	.byte	0x03, 0x50
        /*007a*/ 	.short	0x0000


	//----- nvinfo : EIATTR_MAXREG_COUNT
	.align		4
        /*007c*/ 	.byte	0x03, 0x1b
        /*007e*/ 	.short	0x00ff


	//----- nvinfo : EIATTR_MERCURY_ISA_VERSION
	.align		4
        /*0080*/ 	.byte	0x03, 0x5f
        /*0082*/ 	.short	0x0101


	//----- nvinfo : EIATTR_VRC_CTA_INIT_COUNT
	.align		4
        /*0084*/ 	.byte	0x02, 0x4a
	.zero		1
	.zero		1


	//----- nvinfo : EIATTR_EXIT_INSTR_OFFSETS
	.align		4
        /*0088*/ 	.byte	0x04, 0x1c
        /*008a*/ 	.short	(.L_125 - .L_124)


	//   ....[0]....
.L_124:
        /*008c*/ 	.word	0x00000050


	//   ....[1]....
        /*0090*/ 	.word	0x000000a0


	//   ....[2]....
        /*0094*/ 	.word	0x00000270


	//----- nvinfo : EIATTR_CBANK_PARAM_SIZE
	.align		4
.L_125:
        /*0098*/ 	.byte	0x03, 0x19
        /*009a*/ 	.short	0x0038


	//----- nvinfo : EIATTR_PARAM_CBANK
	.align		4
        /*009c*/ 	.byte	0x04, 0x0a
        /*009e*/ 	.short	(.L_127 - .L_126)
	.align		4
.L_126:
        /*00a0*/ 	.word	index@(.nv.constant0._Z14calculateEvalsmmPKfS0_S0_S0_Pf)
        /*00a4*/ 	.short	0x0380
        /*00a6*/ 	.short	0x0038


	//----- nvinfo : EIATTR_SW_WAR
	.align		4
.L_127:
        /*00a8*/ 	.byte	0x04, 0x36
        /*00aa*/ 	.short	(.L_129 - .L_128)
.L_128:
        /*00ac*/ 	.word	0x00000008
.L_129:


//--------------------- .nv.info._Z13setOutputBiasmPKfPf --------------------------
	.section	.nv.info._Z13setOutputBiasmPKfPf,"",@"SHT_CUDA_INFO"
	.sectionflags	@""
	.align	4


	//----- nvinfo : EIATTR_CUDA_API_VERSION
	.align		4
        /*0000*/ 	.byte	0x04, 0x37
        /*0002*/ 	.short	(.L_131 - .L_130)
.L_130:
        /*0004*/ 	.word	0x00000082


	//----- nvinfo : EIATTR_KPARAM_INFO
	.align		4
.L_131:
        /*0008*/ 	.byte	0x04, 0x17
        /*000a*/ 	.short	(.L_133 - .L_132)
.L_132:
        /*000c*/ 	.word	0x00000000
        /*0010*/ 	.short	0x0002
        /*0012*/ 	.short	0x0010
        /*0014*/ 	.byte	0x00, 0xf5, 0x21, 0x00


	//----- nvinfo : EIATTR_KPARAM_INFO
	.align		4
.L_133:
        /*0018*/ 	.byte	0x04, 0x17
        /*001a*/ 	.short	(.L_135 - .L_134)
.L_134:
        /*001c*/ 	.word	0x00000000
        /*0020*/ 	.short	0x0001
        /*0022*/ 	.short	0x0008
        /*0024*/ 	.byte	0x00, 0xf5, 0x21, 0x00


	//----- nvinfo : EIATTR_KPARAM_INFO
	.align		4
.L_135:
        /*0028*/ 	.byte	0x04, 0x17
        /*002a*/ 	.short	(.L_137 - .L_136)
.L_136:
        /*002c*/ 	.word	0x00000000
        /*0030*/ 	.short	0x0000
        /*0032*/ 	.short	0x0000
        /*0034*/ 	.byte	0x00, 0xf0, 0x21, 0x00


	//----- nvinfo : EIATTR_SPARSE_MMA_MASK
	.align		4
.L_137:
        /*0038*/ 	.byte	0x03, 0x50
        /*003a*/ 	.short	0x0000


	//----- nvinfo : EIATTR_MAXREG_COUNT
	.align		4
        /*003c*/ 	.byte	0x03, 0x1b
        /*003e*/ 	.short	0x00ff


	//----- nvinfo : EIATTR_MERCURY_ISA_VERSION
	.align		4
        /*0040*/ 	.byte	0x03, 0x5f
        /*0042*/ 	.short	0x0101


	//----- nvinfo : EIATTR_VRC_CTA_INIT_COUNT
	.align		4
        /*0044*/ 	.byte	0x02, 0x4a
	.zero		1
	.zero		1


	//----- nvinfo : EIATTR_EXIT_INSTR_OFFSETS
	.align		4
        /*0048*/ 	.byte	0x04, 0x1c
        /*004a*/ 	.short	(.L_139 - .L_138)


	//   ....[0]....
.L_138:
        /*004c*/ 	.word	0x00000080


	//   ....[1]....
        /*0050*/ 	.word	0x00000100


	//----- nvinfo : EIATTR_CBANK_PARAM_SIZE
	.align		4
.L_139:
        /*0054*/ 	.byte	0x03, 0x19
        /*0056*/ 	.short	0x0018


	//----- nvinfo : EIATTR_PARAM_CBANK
	.align		4
        /*0058*/ 	.byte	0x04, 0x0a
        /*005a*/ 	.short	(.L_141 - .L_140)
	.align		4
.L_140:
        /*005c*/ 	.word	index@(.nv.constant0._Z13setOutputBiasmPKfPf)
        /*0060*/ 	.short	0x0380
        /*0062*/ 	.short	0x0018


	//----- nvinfo : EIATTR_SW_WAR
	.align		4
.L_141:
        /*0064*/ 	.byte	0x04, 0x36
        /*0066*/ 	.short	(.L_143 - .L_142)
.L_142:
        /*0068*/ 	.word	0x00000008
.L_143:


//--------------------- .nv.info._Z19populateAccumulatormmmPKfS0_PKtPf --------------------------
	.section	.nv.info._Z19populateAccumulatormmmPKfS0_PKtPf,"",@"SHT_CUDA_INFO"
	.sectionflags	@""
	.align	4


	//----- nvinfo : EIATTR_CUDA_API_VERSION
	.align		4
        /*0000*/ 	.byte	0x04, 0x37
        /*0002*/ 	.short	(.L_145 - .L_144)
.L_144:
        /*0004*/ 	.word	0x00000082


	//----- nvinfo : EIATTR_KPARAM_INFO
	.align		4
.L_145:
        /*0008*/ 	.byte	0x04, 0x17
        /*000a*/ 	.short	(.L_147 - .L_146)
.L_146:
        /*000c*/ 	.word	0x00000000
        /*0010*/ 	.short	0x0006
        /*0012*/ 	.short	0x0030
        /*0014*/ 	.byte	0x00, 0xf5, 0x21, 0x00


	//----- nvinfo : EIATTR_KPARAM_INFO
	.align		4
.L_147:
        /*0018*/ 	.byte	0x04, 0x17
        /*001a*/ 	.short	(.L_149 - .L_148)
.L_148:
        /*001c*/ 	.word	0x00000000
        /*0020*/ 	.short	0x0005
        /*0022*/ 	.short	0x0028
        /*0024*/ 	.byte	0x00, 0xf5, 0x21, 0x00


	//----- nvinfo : EIATTR_KPARAM_INFO
	.align		4
.L_149:
        /*0028*/ 	.byte	0x04, 0x17
        /*002a*/ 	.short	(.L_151 - .L_150)
.L_150:
        /*002c*/ 	.word	0x00000000
        /*0030*/ 	.short	0x0004
        /*0032*/ 	.short	0x0020
        /*0034*/ 	.byte	0x00, 0xf5, 0x21, 0x00


	//----- nvinfo : EIATTR_KPARAM_INFO
	.align		4
.L_151:
        /*0038*/ 	.byte	0x04, 0x17
        /*003a*/ 	.short	(.L_153 - .L_152)
.L_152:
        /*003c*/ 	.word	0x00000000
        /*0040*/ 	.short	0x0003
        /*0042*/ 	.short	0x0018
        /*0044*/ 	.byte	0x00, 0xf5, 0x21, 0x00


	//----- nvinfo : EIATTR_KPARAM_INFO
	.align		4
.L_153:
        /*0048*/ 	.byte	0x04, 0x17
        /*004a*/ 	.short	(.L_155 - .L_154)
.L_154:
        /*004c*/ 	.word	0x00000000
        /*0050*/ 	.short	0x0002
        /*0052*/ 	.short	0x0010
        /*0054*/ 	.byte	0x00, 0xf0, 0x21, 0x00


	//----- nvinfo : EIATTR_KPARAM_INFO
	.align		4
.L_155:
        /*0058*/ 	.byte	0x04, 0x17
        /*005a*/ 	.short	(.L_157 - .L_156)
.L_156:
        /*005c*/ 	.word	0x00000000
        /*0060*/ 	.short	0x0001
        /*0062*/ 	.short	0x0008
        /*0064*/ 	.byte	0x00, 0xf0, 0x21, 0x00


	//----- nvinfo : EIATTR_KPARAM_INFO
	.align		4
.L_157:
        /*0068*/ 	.byte	0x04, 0x17
        /*006a*/ 	.short	(.L_159 - .L_158)
.L_158:
        /*006c*/ 	.word	0x00000000
        /*0070*/ 	.short	0x0000
        /*0072*/ 	.short	0x0000
        /*0074*/ 	.byte	0x00, 0xf0, 0x21, 0x00


	//----- nvinfo : EIATTR_SPARSE_MMA_MASK
	.align		4
.L_159:
        /*0078*/ 	.byte	0x03, 0x50
        /*007a*/ 	.short	0x0000


	//----- nvinfo : EIATTR_MAXREG_COUNT
	.align		4
        /*007c*/ 	.byte	0x03, 0x1b
        /*007e*/ 	.short	0x00ff


	//----- nvinfo : EIATTR_MERCURY_ISA_VERSION
	.align		4
        /*0080*/ 	.byte	0x03, 0x5f
        /*0082*/ 	.short	0x0101


	//----- nvinfo : EIATTR_VRC_CTA_INIT_COUNT
	.align		4
        /*0084*/ 	.byte	0x02, 0x4a
	.zero		1
	.zero		1


	//----- nvinfo : EIATTR_EXIT_INSTR_OFFSETS
	.align		4
        /*0088*/ 	.byte	0x04, 0x1c
        /*008a*/ 	.short	(.L_161 - .L_160)


	//   ....[0]....
.L_160:
        /*008c*/ 	.word	0x00000050


	//   ....[1]....
        /*0090*/ 	.word	0x000000a0


	//   ....[2]....
        /*0094*/ 	.word	0x000003c0


	//----- nvinfo : EIATTR_CBANK_PARAM_SIZE
	.align		4
.L_161:
        /*0098*/ 	.byte	0x03, 0x19
        /*009a*/ 	.short	0x0038


	//----- nvinfo : EIATTR_PARAM_CBANK
	.align		4
        /*009c*/ 	.byte	0x04, 0x0a
        /*009e*/ 	.short	(.L_163 - .L_162)
	.align		4
.L_162:
        /*00a0*/ 	.word	index@(.nv.constant0._Z19populateAccumulatormmmPKfS0_PKtPf)
        /*00a4*/ 	.short	0x0380
        /*00a6*/ 	.short	0x0038


	//----- nvinfo : EIATTR_SW_WAR
	.align		4
.L_163:
        /*00a8*/ 	.byte	0x04, 0x36
        /*00aa*/ 	.short	(.L_165 - .L_164)
.L_164:
        /*00ac*/ 	.word	0x00000008
.L_165:


//--------------------- .nv.info._Z11addInternalPKfS0_Pfi --------------------------
	.section	.nv.info._Z11addInternalPKfS0_Pfi,"",@"SHT_CUDA_INFO"
	.sectionflags	@""
	.align	4


	//----- nvinfo : EIATTR_CUDA_API_VERSION
	.align		4
        /*0000*/ 	.byte	0x04, 0x37
        /*0002*/ 	.short	(.L_167 - .L_166)
.L_166:
        /*0004*/ 	.word	0x00000082


	//----- nvinfo : EIATTR_KPARAM_INFO
	.align		4
.L_167:
        /*0008*/ 	.byte	0x04, 0x17
        /*000a*/ 	.short	(.L_169 - .L_168)
.L_168:
        /*000c*/ 	.word	0x00000000
        /*0010*/ 	.short	0x0003
        /*0012*/ 	.short	0x0018
        /*0014*/ 	.byte	0x00, 0xf0, 0x11, 0x00


	//----- nvinfo : EIATTR_KPARAM_INFO
	.align		4
.L_169:
        /*0018*/ 	.byte	0x04, 0x17
        /*001a*/ 	.short	(.L_171 - .L_170)
.L_170:
        /*001c*/ 	.word	0x00000000
        /*0020*/ 	.short	0x0002
        /*0022*/ 	.short	0x0010
        /*0024*/ 	.byte	0x00, 0xf5, 0x21, 0x00


	//----- nvinfo : EIATTR_KPARAM_INFO
	.align		4
.L_171:
        /*0028*/ 	.byte	0x04, 0x17
        /*002a*/ 	.short	(.L_173 - .L_172)
.L_172:
        /*002c*/ 	.word	0x00000000
        /*0030*/ 	.short	0x0001
        /*0032*/ 	.short	0x0008
        /*0034*/ 	.byte	0x00, 0xf5, 0x21, 0x00


	//----- nvinfo : EIATTR_KPARAM_INFO
	.align		4
.L_173:
        /*0038*/ 	.byte	0x04, 0x17
        /*003a*/ 	.short	(.L_175 - .L_174)
.L_174:
        /*003c*/ 	.word	0x00000000
        /*0040*/ 	.short	0x0000
        /*0042*/ 	.short	0x0000
        /*0044*/ 	.byte	0x00, 0xf5, 0x21, 0x00


	//----- nvinfo : EIATTR_SPARSE_MMA_MASK
	.align		4
.L_175:
        /*0048*/ 	.byte	0x03, 0x50
        /*004a*/ 	.short	0x0000


	//----- nvinfo : EIATTR_MAXREG_COUNT
	.align		4
        /*004c*/ 	.byte	0x03, 0x1b
        /*004e*/ 	.short	0x00ff


	//----- nvinfo : EIATTR_MERCURY_ISA_VERSION
	.align		4
        /*0050*/ 	.byte	0x03, 0x5f
        /*0052*/ 	.short	0x0101


	//----- nvinfo : EIATTR_VRC_CTA_INIT_COUNT
	.align		4
        /*0054*/ 	.byte	0x02, 0x4a
	.zero		1
	.zero		1


	//----- nvinfo : EIATTR_EXIT_INSTR_OFFSETS
	.align		4
        /*0058*/ 	.byte	0x04, 0x1c
        /*005a*/ 	.short	(.L_177 - .L_176)


	//   ....[0]....
.L_176:
        /*005c*/ 	.word	0x00000040


	//   ....[1]....
        /*0060*/ 	.word	0x00000100


	//----- nvinfo : EIATTR_CBANK_PARAM_SIZE
	.align		4
.L_177:
        /*0064*/ 	.byte	0x03, 0x19
        /*0066*/ 	.short	0x001c


	//----- nvinfo : EIATTR_PARAM_CBANK
	.align		4
        /*0068*/ 	.byte	0x04, 0x0a
        /*006a*/ 	.short	(.L_179 - .L_178)
	.align		4
.L_178:
        /*006c*/ 	.word	index@(.nv.constant0._Z11addInternalPKfS0_Pfi)
        /*0070*/ 	.short	0x0380
        /*0072*/ 	.short	0x001c


	//----- nvinfo : EIATTR_SW_WAR
	.align		4
.L_179:
        /*0074*/ 	.byte	0x04, 0x36
        /*0076*/ 	.short	(.L_181 - .L_180)
.L_180:
        /*0078*/ 	.word	0x00000008
.L_181:


//--------------------- .nv.callgraph             --------------------------
	.section	.nv.callgraph,"",@"SHT_CUDA_CALLGRAPH"
	.align	4
	.sectionentsize	8
	.align		4
        /*0000*/ 	.word	0x00000000
	.align		4
        /*0004*/ 	.word	0xffffffff
	.align		4
        /*0008*/ 	.word	0x00000000
	.align		4
        /*000c*/ 	.word	0xfffffffe
	.align		4
        /*0010*/ 	.word	0x00000000
	.align		4
        /*0014*/ 	.word	0xfffffffd
	.align		4
        /*0018*/ 	.word	0x00000000
	.align		4
        /*001c*/ 	.word	0xfffffffc


//--------------------- .text._Z18backpropOutputBiasmPKfPf --------------------------
	.section	.text._Z18backpropOutputBiasmPKfPf,"ax",@progbits
	.align	128
        .global         _Z18backpropOutputBiasmPKfPf
        .type           _Z18backpropOutputBiasmPKfPf,@function
        .size           _Z18backpropOutputBiasmPKfPf,(.L_x_17 - _Z18backpropOutputBiasmPKfPf)
        .other          _Z18backpropOutputBiasmPKfPf,@"STO_CUDA_ENTRY STV_DEFAULT"
_Z18backpropOutputBiasmPKfPf:
.text._Z18backpropOutputBiasmPKfPf:
[----:B------:R-:W-:Y:S01]  /*0000*/  LDC R1, c[0x0][0x37c] ;  /* 0x0000df00ff017b82 */ /* 0x000fe20000000800 */
[----:B------:R-:W0:Y:S07]  /*0010*/  S2R R3, SR_TID.X ;  /* 0x0000000000037919 */ /* 0x000e2e0000002100 */
[----:B------:R-:W0:Y:S01]  /*0020*/  S2UR UR4, SR_CTAID.X ;  /* 0x00000000000479c3 */ /* 0x000e220000002500 */
[----:B------:R-:W1:Y:S07]  /*0030*/  LDCU.64 UR6, c[0x0][0x380] ;  /* 0x00007000ff0677ac */ /* 0x000e6e0008000a00 */
[----:B------:R-:W0:Y:S02]  /*0040*/  LDC R0, c[0x0][0x360] ;  /* 0x0000d800ff007b82 */ /* 0x000e240000000800 */
[----:B0-----:R-:W-:-:S05]  /*0050*/  IMAD R0, R0, UR4, R3 ;  /* 0x0000000400007c24 */ /* 0x001fca000f8e0203 */
[----:B-1----:R-:W-:Y:S02]  /*0060*/  ISETP.GE.U32.AND P0, PT, R0, UR6, PT ;  /* 0x0000000600007c0c */ /* 0x002fe4000bf06070 */
[----:B------:R-:W-:-:S04]  /*0070*/  SHF.R.S32.HI R3, RZ, 0x1f, R0 ;  /* 0x0000001fff037819 */ /* 0x000fc80000011400 */
[----:B------:R-:W-:-:S13]  /*0080*/  ISETP.GE.U32.AND.EX P0, PT, R3, UR7, PT, P0 ;  /* 0x0000000703007c0c */ /* 0x000fda000bf06100 */
[----:B------:R-:W-:Y:S05]  /*0090*/  @P0 EXIT ;  /* 0x000000000000094d */ /* 0x000fea0003800000 */
[----:B------:R-:W0:Y:S01]  /*00a0*/  LDCU.64 UR6, c[0x0][0x388] ;  /* 0x00007100ff0677ac */ /* 0x000e220008000a00 */
[----:B------:R-:W1:Y:S01]  /*00b0*/  LDCU.64 UR4, c[0x0][0x358] ;  /* 0x00006b00ff0477ac */ /* 0x000e620008000a00 */
[----:B0-----:R-:W-:-:S04]  /*00c0*/  LEA R4, P0, R0, UR6, 0x2 ;  /* 0x0000000600047c11 */ /* 0x001fc8000f8010ff */
[----:B------:R-:W-:-:S06]  /*00d0*/  LEA.HI.X R5, R0, UR7, R3, 0x2, P0 ;  /* 0x0000000700057c11 */ /* 0x000fcc00080f1403 */
[----:B-1----:R-:W2:Y:S01]  /*00e0*/  LDG.E R5, desc[UR4][R4.64] ;  /* 0x0000000404057981 */ /* 0x002ea2000c1e1900 */
[----:B------:R-:W2:Y:S03]  /*00f0*/  LDC.64 R2, c[0x0][0x390] ;  /* 0x0000e400ff027b82 */ /* 0x000ea60000000a00 */
[----:B--2---:R-:W-:Y:S01]  /*0100*/  REDG.E.ADD.F32.FTZ.RN.STRONG.GPU desc[UR4][R2.64], R5 ;  /* 0x00000005020079a6 */ /* 0x004fe2000c12f304 */
[----:B------:R-:W-:Y:S05]  /*0110*/  EXIT ;  /* 0x000000000000794d */ /* 0x000fea0003800000 */
.L_x_0:
[----:B------:R-:W-:-:S00]  /*0120*/  BRA `(.L_x_0) ;  /* 0xfffffffc00fc7947 */ /* 0x000fc0000383ffff */
[----:B------:R-:W-:-:S00]  /*0130*/  NOP ;  /* 0x0000000000007918 */ /* 0x000fc00000000000 */
        /* <DEDUP_REMOVED lines=12> */
.L_x_17:


//--------------------- .text._Z12backpropSidemmmmPKfS0_PKtS0_PfS3_S3_ --------------------------
	.section	.text._Z12backpropSidemmmmPKfS0_PKtS0_PfS3_S3_,"ax",@progbits
	.align	128
        .global         _Z12backpropSidemmmmPKfS0_PKtS0_PfS3_S3_
        .type           _Z12backpropSidemmmmPKfS0_PKtS0_PfS3_S3_,@function
        .size           _Z12backpropSidemmmmPKfS0_PKtS0_PfS3_S3_,(.L_x_18 - _Z12backpropSidemmmmPKfS0_PKtS0_PfS3_S3_)
        .other          _Z12backpropSidemmmmPKfS0_PKtS0_PfS3_S3_,@"STO_CUDA_ENTRY STV_DEFAULT"
_Z12backpropSidemmmmPKfS0_PKtS0_PfS3_S3_:
.text._Z12backpropSidemmmmPKfS0_PKtS0_PfS3_S3_:
[----:B------:R-:W-:Y:S08]  /*0000*/  LDC R1, c[0x0][0x37c] ;  /* 0x0000df00ff017b82 */ /* 0x000ff00000000800 */
[----:B------:R-:W0:Y:S08]  /*0010*/  S2UR UR10, SR_CTAID.X ;  /* 0x00000000000a79c3 */ /* 0x000e300000002500 */
[----:B------:R-:W0:Y:S02]  /*0020*/  LDC.64 R2, c[0x0][0x380] ;  /* 0x0000e000ff027b82 */ /* 0x000e240000000a00 */
[----:B0-----:R-:W-:-:S04]  /*0030*/  ISETP.LE.U32.AND P0, PT, R2, UR10, PT ;  /* 0x0000000a02007c0c */ /* 0x001fc8000bf03070 */
[----:B------:R-:W-:-:S13]  /*0040*/  ISETP.GE.U32.AND.EX P0, PT, RZ, R3, PT, P0 ;  /* 0x00000003ff00720c */ /* 0x000fda0003f06100 */
[----:B------:R-:W-:Y:S05]  /*0050*/  @P0 EXIT ;  /* 0x000000000000094d */ /* 0x000fea0003800000 */
[----:B------:R-:W0:Y:S01]  /*0060*/  S2R R2, SR_TID.X ;  /* 0x0000000000027919 */ /* 0x000e220000002100 */
[----:B------:R-:W0:Y:S02]  /*0070*/  LDC.64 R6, c[0x0][0x388] ;  /* 0x0000e200ff067b82 */ /* 0x000e240000000a00 */
[----:B0-----:R-:W-:-:S04]  /*0080*/  ISETP.GE.U32.AND P0, PT, R2, R6, PT ;  /* 0x000000060200720c */ /* 0x001fc80003f06070 */
[----:B------:R-:W-:-:S13]  /*0090*/  ISETP.GE.U32.AND.EX P0, PT, RZ, R7, PT, P0 ;  /* 0x00000007ff00720c */ /* 0x000fda0003f06100 */
[----:B------:R-:W-:Y:S05]  /*00a0*/  @P0 EXIT ;  /* 0x000000000000094d */ /* 0x000fea0003800000 */
[----:B------:R-:W0:Y:S01]  /*00b0*/  LDCU.128 UR16, c[0x0][0x390] ;  /* 0x00007200ff1077ac */ /* 0x000e220008000c00 */
[----:B------:R-:W-:Y:S01]  /*00c0*/  IMAD.MOV.U32 R3, RZ, RZ, RZ ;  /* 0x000000ffff037224 */ /* 0x000fe200078e00ff */
[----:B------:R-:W1:Y:S01]  /*00d0*/  LDCU.64 UR4, c[0x0][0x3b8] ;  /* 0x00007700ff0477ac */ /* 0x000e620008000a00 */
[----:B------:R-:W-:Y:S01]  /*00e0*/  IMAD.WIDE.U32 R4, R6, UR10, R2 ;  /* 0x0000000a06047c25 */ /* 0x000fe2000f8e0002 */
[----:B------:R-:W2:Y:S03]  /*00f0*/  LDCU.128 UR12, c[0x0][0x3a0] ;  /* 0x00007400ff0c77ac */ /* 0x000ea60008000c00 */
[----:B------:R-:W-:Y:S01]  /*0100*/  IMAD R5, R7, UR10, R5 ;  /* 0x0000000a07057c24 */ /* 0x000fe2000f8e0205 */
[----:B------:R-:W3:Y:S01]  /*0110*/  LDCU.64 UR8, c[0x0][0x358] ;  /* 0x00006b00ff0877ac */ /* 0x000ee20008000a00 */
[----:B------:R-:W4:Y:S01]  /*0120*/  LDCU.64 UR6, c[0x0][0x3d0] ;  /* 0x00007a00ff0677ac */ /* 0x000f220008000a00 */
[----:B0-----:R-:W-:Y:S01]  /*0130*/  IADD3 R13, P0, PT, R2, UR18, RZ ;  /* 0x00000012020d7c10 */ /* 0x001fe2000ff1e0ff */
[----:B-1----:R-:W-:-:S04]  /*0140*/  ULEA UR4, UP0, UR10, UR4, 0x2 ;  /* 0x000000040a047291 */ /* 0x002fc8000f8010ff */
[----:B------:R-:W-:Y:S02]  /*0150*/  IMAD.X R0, RZ, RZ, UR19, P0 ;  /* 0x00000013ff007e24 */ /* 0x000fe400080e06ff */
[C---:B------:R-:W-:Y:S01]  /*0160*/  IMAD.SHL.U32 R12, R13.reuse, 0x4, RZ ;  /* 0x000000040d0c7824 */ /* 0x040fe200078e00ff */
[----:B------:R-:W-:Y:S01]  /*0170*/  ULEA.HI.X UR5, UR10, UR5, URZ, 0x2, UP0 ;  /* 0x000000050a057291 */ /* 0x000fe200080f14ff */
[----:B--2---:R-:W-:Y:S02]  /*0180*/  LEA R8, P1, R4, UR14, 0x2 ;  /* 0x0000000e04087c11 */ /* 0x004fe4000f8210ff */
[----:B------:R-:W-:Y:S02]  /*0190*/  SHF.L.U64.HI R13, R13, 0x2, R0 ;  /* 0x000000020d0d7819 */ /* 0x000fe40000010200 */
[----:B------:R-:W-:Y:S02]  /*01a0*/  IADD3 R6, P0, PT, R12, UR12, RZ ;  /* 0x0000000c0c067c10 */ /* 0x000fe4000ff1e0ff */
[----:B------:R-:W-:Y:S01]  /*01b0*/  LEA.HI.X R9, R4, UR15, R5, 0x2, P1 ;  /* 0x0000000f04097c11 */ /* 0x000fe200088f1405 */
[----:B------:R-:W-:Y:S01]  /*01c0*/  IMAD.U32 R4, RZ, RZ, UR4 ;  /* 0x00000004ff047e24 */ /* 0x000fe2000f8e00ff */
[----:B------:R-:W-:Y:S01]  /*01d0*/  IADD3.X R7, PT, PT, R13, UR13, RZ, P0, !PT ;  /* 0x0000000d0d077c10 */ /* 0x000fe200087fe4ff */
[----:B------:R-:W-:Y:S01]  /*01e0*/  IMAD.U32 R5, RZ, RZ, UR5 ;  /* 0x00000005ff057e24 */ /* 0x000fe2000f8e00ff */
[----:B------:R-:W0:Y:S02]  /*01f0*/  LDCU.64 UR4, c[0x0][0x3c8] ;  /* 0x00007900ff0477ac */ /* 0x000e240008000a00 */
[----:B---3--:R-:W2:Y:S04]  /*0200*/  LDG.E R9, desc[UR8][R8.64] ;  /* 0x0000000808097981 */ /* 0x008ea8000c1e1900 */
[----:B------:R-:W3:Y:S04]  /*0210*/  LDG.E R4, desc[UR8][R4.64] ;  /* 0x0000000804047981 */ /* 0x000ee8000c1e1900 */
[----:B------:R-:W3:Y:S01]  /*0220*/  LDG.E R7, desc[UR8][R6.64] ;  /* 0x0000000806077981 */ /* 0x000ee2000c1e1900 */
[----:B----4-:R-:W-:-:S02]  /*0230*/  IADD3 R12, P3, PT, R12, UR6, RZ ;  /* 0x000000060c0c7c10 */ /* 0x010fc4000ff7e0ff */
[C---:B0-----:R-:W-:Y:S02]  /*0240*/  LEA R10, P2, R2.reuse, UR4, 0x2 ;  /* 0x00000004020a7c11 */ /* 0x041fe4000f8410ff */
[----:B------:R-:W-:Y:S02]  /*0250*/  IADD3.X R13, PT, PT, R13, UR7, RZ, P3, !PT ;  /* 0x000000070d0d7c10 */ /* 0x000fe40009ffe4ff */
[----:B------:R-:W-:Y:S02]  /*0260*/  LEA.HI.X R11, R2, UR5, RZ, 0x2, P2 ;  /* 0x00000005020b7c11 */ /* 0x000fe400090f14ff */
[C---:B--2---:R-:W-:Y:S02]  /*0270*/  FSETP.GEU.AND P1, PT, R9.reuse, 1, PT ;  /* 0x3f8000000900780b */ /* 0x044fe40003f2e000 */
[----:B------:R-:W-:Y:S01]  /*0280*/  FSETP.GT.AND P0, PT, R9, RZ, PT ;  /* 0x000000ff0900720b */ /* 0x000fe20003f04000 */
[----:B---3--:R-:W-:-:S05]  /*0290*/  FMUL R0, R4, R7 ;  /* 0x0000000704007220 */ /* 0x008fca0000400000 */
[----:B------:R-:W-:-:S04]  /*02a0*/  FSEL R0, R0, RZ, !P1 ;  /* 0x000000ff00007208 */ /* 0x000fc80004800000 */
[----:B------:R-:W-:Y:S02]  /*02b0*/  FSEL R15, R0, RZ, P0 ;  /* 0x000000ff000f7208 */ /* 0x000fe40000000000 */
[----:B------:R-:W-:Y:S01]  /*02c0*/  ISETP.NE.U32.AND P0, PT, RZ, UR16, PT ;  /* 0x00000010ff007c0c */ /* 0x000fe2000bf05070 */
[----:B------:R-:W-:Y:S02]  /*02d0*/  FMUL R9, R4, R9 ;  /* 0x0000000904097220 */ /* 0x000fe40000400000 */
[----:B------:R0:W-:Y:S01]  /*02e0*/  REDG.E.ADD.F32.FTZ.RN.STRONG.GPU desc[UR8][R10.64], R15 ;  /* 0x0000000f0a0079a6 */ /* 0x0001e2000c12f308 */
[----:B------:R-:W-:-:S03]  /*02f0*/  ISETP.NE.AND.EX P0, PT, RZ, UR17, PT, P0 ;  /* 0x00000011ff007c0c */ /* 0x000fc6000bf05300 */
[----:B------:R0:W-:Y:S10]  /*0300*/  REDG.E.ADD.F32.FTZ.RN.STRONG.GPU desc[UR8][R12.64], R9 ;  /* 0x000000090c0079a6 */ /* 0x0001f4000c12f308 */
[----:B------:R-:W-:Y:S05]  /*0310*/  @!P0 EXIT ;  /* 0x000000000000894d */ /* 0x000fea0003800000 */
[----:B------:R-:W1:Y:S01]  /*0320*/  LDCU.64 UR18, c[0x0][0x388] ;  /* 0x00007100ff1277ac */ /* 0x000e620008000a00 */
[----:B------:R-:W2:Y:S01]  /*0330*/  LDCU.64 UR16, c[0x0][0x390] ;  /* 0x00007200ff1077ac */ /* 0x000ea20008000a00 */
[----:B------:R-:W3:Y:S01]  /*0340*/  LDCU.64 UR12, c[0x0][0x3b0] ;  /* 0x00007600ff0c77ac */ /* 0x000ee20008000a00 */
[----:B------:R-:W4:Y:S01]  /*0350*/  LDCU.64 UR14, c[0x0][0x3c0] ;  /* 0x00007800ff0e77ac */ /* 0x000f220008000a00 */
[----:B------:R-:W-:Y:S01]  /*0360*/  UMOV UR4, URZ ;  /* 0x000000ff00047c82 */ /* 0x000fe20008000000 */
[----:B------:R-:W-:-:S05]  /*0370*/  UMOV UR5, URZ ;  /* 0x000000ff00057c82 */ /* 0x000fca0008000000 */
.L_x_1:
[----:B--2---:R-:W-:-:S04]  /*0380*/  UIMAD.WIDE.U32 UR6, UR10, UR16, UR4 ;  /* 0x000000100a0672a5 */ /* 0x004fc8000f8e0004 */
[----:B------:R-:W-:Y:S02]  /*0390*/  UIMAD UR7, UR10, UR17, UR7 ;  /* 0x000000110a0772a4 */ /* 0x000fe4000f8e0207 */
[----:B---3--:R-:W-:-:S04]  /*03a0*/  ULEA UR11, UP0, UR6, UR12, 0x1 ;  /* 0x0000000c060b7291 */ /* 0x008fc8000f8008ff */
[----:B------:R-:W-:Y:S02]  /*03b0*/  ULEA.HI.X UR6, UR6, UR13, UR7, 0x1, UP0 ;  /* 0x0000000d06067291 */ /* 0x000fe400080f0c07 */
[----:B------:R-:W-:-:S04]  /*03c0*/  IMAD.U32 R4, RZ, RZ, UR11 ;  /* 0x0000000bff047e24 */ /* 0x000fc8000f8e00ff */
[----:B------:R-:W-:-:S05]  /*03d0*/  IMAD.U32 R5, RZ, RZ, UR6 ;  /* 0x00000006ff057e24 */ /* 0x000fca000f8e00ff */
[----:B------:R-:W2:Y:S02]  /*03e0*/  LDG.E.U16 R7, desc[UR8][R4.64] ;  /* 0x0000000804077981 */ /* 0x000ea4000c1e1500 */
[----:B--2---:R-:W-:-:S13]  /*03f0*/  ISETP.GT.U32.AND P0, PT, R7, 0x2ff, PT ;  /* 0x000002ff0700780c */ /* 0x004fda0003f04070 */
[----:B-1--4-:R-:W-:Y:S05]  /*0400*/  @P0 EXIT ;  /* 0x000000000000094d */ /* 0x012fea0003800000 */
[----:B------:R-:W-:Y:S02]  /*0410*/  IMAD.MOV.U32 R4, RZ, RZ, R2 ;  /* 0x000000ffff047224 */ /* 0x000fe400078e0002 */
[----:B------:R-:W-:Y:S02]  /*0420*/  IMAD.MOV.U32 R5, RZ, RZ, RZ ;  /* 0x000000ffff057224 */ /* 0x000fe400078e00ff */
[----:B------:R-:W-:-:S04]  /*0430*/  IMAD.WIDE.U32 R4, R7, UR18, R4 ;  /* 0x0000001207047c25 */ /* 0x000fc8000f8e0004 */
[----:B------:R-:W-:Y:S01]  /*0440*/  IMAD R5, R7, UR19, R5 ;  /* 0x0000001307057c24 */ /* 0x000fe2000f8e0205 */
[----:B------:R-:W-:-:S04]  /*0450*/  LEA R6, P0, R4, UR14, 0x2 ;  /* 0x0000000e04067c11 */ /* 0x000fc8000f8010ff */
[----:B------:R-:W-:-:S05]  /*0460*/  LEA.HI.X R7, R4, UR15, R5, 0x2, P0 ;  /* 0x0000000f04077c11 */ /* 0x000fca00080f1405 */
[----:B------:R1:W-:Y:S01]  /*0470*/  REDG.E.ADD.F32.FTZ.RN.STRONG.GPU desc[UR8][R6.64], R15 ;  /* 0x0000000f060079a6 */ /* 0x0003e2000c12f308 */
[----:B------:R-:W-:-:S04]  /*0480*/  UIADD3 UR4, UP0, UPT, UR4, 0x1, URZ ;  /* 0x0000000104047890 */ /* 0x000fc8000ff1e0ff */
[----:B------:R-:W-:Y:S02]  /*0490*/  UIADD3.X UR5, UPT, UPT, URZ, UR5, URZ, UP0, !UPT ;  /* 0x00000005ff057290 */ /* 0x000fe400087fe4ff */
[----:B------:R-:W-:-:S04]  /*04a0*/  UISETP.GE.U32.AND UP0, UPT, UR4, UR16, UPT ;  /* 0x000000100400728c */ /* 0x000fc8000bf06070 */
[----:B------:R-:W-:-:S09]  /*04b0*/  UISETP.GE.U32.AND.EX UP0, UPT, UR5, UR17, UPT, UP0 ;  /* 0x000000110500728c */ /* 0x000fd2000bf06100 */
[----:B-1----:R-:W-:Y:S05]  /*04c0*/  BRA.U !UP0, `(.L_x_1) ;  /* 0xfffffffd08ac7547 */ /* 0x002fea000b83ffff */
[----:B------:R-:W-:Y:S05]  /*04d0*/  EXIT ;  /* 0x000000000000794d */ /* 0x000fea0003800000 */
.L_x_2:
        /* <DEDUP_REMOVED lines=10> */
.L_x_18:


//--------------------- .text._Z15calculateErrorsmmPKfPfS1_ --------------------------
	.section	.text._Z15calculateErrorsmmPKfPfS1_,"ax",@progbits
	.align	128
        .global         _Z15calculateErrorsmmPKfPfS1_
        .type           _Z15calculateErrorsmmPKfPfS1_,@function
        .size           _Z15calculateErrorsmmPKfPfS1_,(.L_x_16 - _Z15calculateErrorsmmPKfPfS1_)
        .other          _Z15calculateErrorsmmPKfPfS1_,@"STO_CUDA_ENTRY STV_DEFAULT"
_Z15calculateErrorsmmPKfPfS1_:
.text._Z15calculateErrorsmmPKfPfS1_:
[----:B------:R-:W-:Y:S01]  /*0000*/  LDC R1, c[0x0][0x37c] ;  /* 0x0000df00ff017b82 */ /* 0x000fe20000000800 */
[----:B------:R-:W0:Y:S07]  /*0010*/  S2R R3, SR_TID.X ;  /* 0x0000000000037919 */ /* 0x000e2e0000002100 */
[----:B------:R-:W0:Y:S01]  /*0020*/  S2UR UR4, SR_CTAID.X ;  /* 0x00000000000479c3 */ /* 0x000e220000002500 */
[----:B------:R-:W1:Y:S07]  /*0030*/  LDCU.64 UR6, c[0x0][0x380] ;  /* 0x00007000ff0677ac */ /* 0x000e6e0008000a00 */
[----:B------:R-:W0:Y:S02]  /*0040*/  LDC R0, c[0x0][0x360] ;  /* 0x0000d800ff007b82 */ /* 0x000e240000000800 */
[----:B0-----:R-:W-:-:S05]  /*0050*/  IMAD R0, R0, UR4, R3 ;  /* 0x0000000400007c24 */ /* 0x001fca000f8e0203 */
[----:B-1----:R-:W-:-:S04]  /*0060*/  ISETP.GE.U32.AND P0, PT, R0, UR6, PT ;  /* 0x0000000600007c0c */ /* 0x002fc8000bf06070 */
[----:B------:R-:W-:-:S13]  /*0070*/  ISETP.GE.U32.AND.EX P0, PT, RZ, UR7, PT, P0 ;  /* 0x00000007ff007c0c */ /* 0x000fda000bf06100 */
[----:B------:R-:W-:Y:S05]  /*0080*/  @P0 EXIT ;  /* 0x000000000000094d */ /* 0x000fea0003800000 */
[----:B------:R-:W0:Y:S01]  /*0090*/  LDCU.128 UR8, c[0x0][0x390] ;  /* 0x00007200ff0877ac */ /* 0x000e220008000c00 */
[----:B------:R-:W-:Y:S01]  /*00a0*/  IMAD.SHL.U32 R4, R0, 0x4, RZ ;  /* 0x0000000400047824 */ /* 0x000fe200078e00ff */
[----:B------:R-:W-:Y:S01]  /*00b0*/  SHF.R.U32.HI R0, RZ, 0x1e, R0 ;  /* 0x0000001eff007819 */ /* 0x000fe20000011600 */
[----:B------:R-:W1:Y:S03]  /*00c0*/  LDCU.64 UR4, c[0x0][0x358] ;  /* 0x00006b00ff0477ac */ /* 0x000e660008000a00 */
[----:B0-----:R-:W-:-:S04]  /*00d0*/  IADD3 R2, P0, PT, R4, UR10, RZ ;  /* 0x0000000a04027c10 */ /* 0x001fc8000ff1e0ff */
[----:B------:R-:W-:-:S05]  /*00e0*/  IADD3.X R3, PT, PT, R0, UR11, RZ, P0, !PT ;  /* 0x0000000b00037c10 */ /* 0x000fca00087fe4ff */
[----:B-1----:R-:W2:Y:S01]  /*00f0*/  LDG.E R6, desc[UR4][R2.64] ;  /* 0x0000000402067981 */ /* 0x002ea2000c1e1900 */
[----:B------:R-:W-:Y:S02]  /*0100*/  HFMA2 R8, -RZ, RZ, 3.7421875, 0 ;  /* 0x437c0000ff087431 */ /* 0x000fe400000001ff */
[----:B------:R-:W-:Y:S01]  /*0110*/  IMAD.MOV.U32 R7, RZ, RZ, 0x3bbb989d ;  /* 0x3bbb989dff077424 */ /* 0x000fe200078e00ff */
[----:B------:R-:W-:-:S04]  /*0120*/  IADD3 R4, P0, PT, R4, UR8, RZ ;  /* 0x0000000804047c10 */ /* 0x000fc8000ff1e0ff */
[----:B------:R-:W-:-:S05]  /*0130*/  IADD3.X R5, PT, PT, R0, UR9, RZ, P0, !PT ;  /* 0x0000000900057c10 */ /* 0x000fca00087fe4ff */
[----:B------:R0:W5:Y:S01]  /*0140*/  LDG.E R0, desc[UR4][R4.64] ;  /* 0x0000000404007981 */ /* 0x000162000c1e1900 */
[----:B------:R-:W-:Y:S01]  /*0150*/  BSSY.RECONVERGENT B0, `(.L_x_3) ;  /* 0x0000018000007945 */ /* 0x000fe20003800200 */
[----:B--2---:R-:W-:-:S04]  /*0160*/  FFMA.SAT R7, R6, -R7, 0.5 ;  /* 0x3f00000006077423 */ /* 0x004fc80000002807 */
[----:B------:R-:W-:-:S04]  /*0170*/  FFMA.RM R7, R7, R8, 12582913 ;  /* 0x4b40000107077423 */ /* 0x000fc80000004008 */
[C---:B------:R-:W-:Y:S01]  /*0180*/  FADD R9, R7.reuse, -12583039 ;  /* 0xcb40007f07097421 */ /* 0x040fe20000000000 */
[----:B------:R-:W-:-:S03]  /*0190*/  IMAD.SHL.U32 R7, R7, 0x800000, RZ ;  /* 0x0080000007077824 */ /* 0x000fc600078e00ff */
[----:B------:R-:W-:-:S04]  /*01a0*/  FFMA R9, R6, -1.4426950216293334961, -R9 ;  /* 0xbfb8aa3b06097823 */ /* 0x000fc80000000809 */
[----:B------:R-:W-:-:S06]  /*01b0*/  FFMA R12, R6, -1.925963033500011079e-08, R9 ;  /* 0xb2a57060060c7823 */ /* 0x000fcc0000000009 */
[----:B------:R-:W1:Y:S02]  /*01c0*/  MUFU.EX2 R12, R12 ;  /* 0x0000000c000c7308 */ /* 0x000e640000000800 */
[----:B-1----:R-:W-:-:S06]  /*01d0*/  FMUL R13, R7, R12 ;  /* 0x0000000c070d7220 */ /* 0x002fcc0000400000 */
[----:B0-----:R-:W0:Y:S02]  /*01e0*/  F2F.F64.F32 R4, R13 ;  /* 0x0000000d00047310 */ /* 0x001e240000201800 */
[----:B0-----:R-:W-:-:S06]  /*01f0*/  DADD R6, R4, 1 ;  /* 0x3ff0000004067429 */ /* 0x001fcc0000000000 */
[----:B------:R-:W0:Y:S04]  /*0200*/  MUFU.RCP64H R5, R7 ;  /* 0x0000000700057308 */ /* 0x000e280000001800 */
[----:B------:R-:W-:-:S05]  /*0210*/  VIADD R4, R7, 0x300402 ;  /* 0x0030040207047836 */ /* 0x000fca0000000000 */
[----:B------:R-:W-:Y:S01]  /*0220*/  FSETP.GEU.AND P0, PT, |R4|, 5.8789094863358348022e-39, PT ;  /* 0x004004020400780b */ /* 0x000fe20003f0e200 */
[----:B0-----:R-:W-:-:S08]  /*0230*/  DFMA R8, -R6, R4, 1 ;  /* 0x3ff000000608742b */ /* 0x001fd00000000104 */
[----:B------:R-:W-:-:S08]  /*0240*/  DFMA R8, R8, R8, R8 ;  /* 0x000000080808722b */ /* 0x000fd00000000008 */
[----:B------:R-:W-:-:S08]  /*0250*/  DFMA R8, R4, R8, R4 ;  /* 0x000000080408722b */ /* 0x000fd00000000004 */
[----:B------:R-:W-:-:S08]  /*0260*/  DFMA R10, -R6, R8, 1 ;  /* 0x3ff00000060a742b */ /* 0x000fd00000000108 */
[----:B------:R-:W-:Y:S01]  /*0270*/  DFMA R8, R8, R10, R8 ;  /* 0x0000000a0808722b */ /* 0x000fe20000000008 */
[----:B------:R-:W-:Y:S10]  /*0280*/  @P0 BRA `(.L_x_4) ;  /* 0x0000000000100947 */ /* 0x000ff40003800000 */
[----:B------:R-:W-:-:S04]  /*0290*/  LOP3.LUT R4, R7, 0x7fffffff, RZ, 0xc0, !PT ;  /* 0x7fffffff07047812 */ /* 0x000fc800078ec0ff */
[----:B------:R-:W-:Y:S02]  /*02a0*/  IADD3 R10, PT, PT, R4, -0x100000, RZ ;  /* 0xfff00000040a7810 */ /* 0x000fe40007ffe0ff */
[----:B------:R-:W-:-:S07]  /*02b0*/  MOV R4, 0x2d0 ;  /* 0x000002d000047802 */ /* 0x000fce0000000f00 */
[----:B-----5:R-:W-:Y:S05]  /*02c0*/  CALL.REL.NOINC `($__internal_0_$__cuda_sm20_dblrcp_rn_slowpath_v3) ;  /* 0x0000000000387944 */ /* 0x020fea0003c00000 */
.L_x_4:
[----:B------:R-:W-:Y:S05]  /*02d0*/  BSYNC.RECONVERGENT B0 ;  /* 0x0000000000007941 */ /* 0x000fea0003800200 */
.L_x_3:
[----:B------:R-:W0:Y:S01]  /*02e0*/  F2F.F32.F64 R9, R8 ;  /* 0x0000000800097310 */ /* 0x000e220000301000 */
[----:B------:R-:W1:Y:S01]  /*02f0*/  LDC.64 R10, c[0x0][0x3a0] ;  /* 0x0000e800ff0a7b82 */ /* 0x000e620000000a00 */
[----:B0----5:R-:W-:-:S06]  /*0300*/  FADD R0, -R0, R9 ;  /* 0x0000000900007221 */ /* 0x021fcc0000000100 */
[----:B------:R-:W0:Y:S01]  /*0310*/  F2F.F64.F32 R6, R9 ;  /* 0x0000000900067310 */ /* 0x000e220000201800 */
[-C--:B------:R-:W-:Y:S01]  /*0320*/  FMUL R13, R0, R0.reuse ;  /* 0x00000000000d7220 */ /* 0x080fe20000400000 */
[----:B------:R-:W-:-:S06]  /*0330*/  FMUL R0, R9, R0 ;  /* 0x0000000009007220 */ /* 0x000fcc0000400000 */
[----:B------:R-:W2:Y:S01]  /*0340*/  F2F.F64.F32 R4, R0 ;  /* 0x0000000000047310 */ /* 0x000ea20000201800 */
[----:B-1----:R-:W-:Y:S01]  /*0350*/  REDG.E.ADD.F32.FTZ.RN.STRONG.GPU desc[UR4][R10.64], R13 ;  /* 0x0000000d0a0079a6 */ /* 0x002fe2000c12f304 */
[----:B0-----:R-:W-:-:S08]  /*0360*/  DADD R6, -R6, 1 ;  /* 0x3ff0000006067429 */ /* 0x001fd00000000100 */
[----:B--2---:R-:W-:-:S10]  /*0370*/  DMUL R4, R4, R6 ;  /* 0x0000000604047228 */ /* 0x004fd40000000000 */
[----:B------:R-:W0:Y:S02]  /*0380*/  F2F.F32.F64 R5, R4 ;  /* 0x0000000400057310 */ /* 0x000e240000301000 */
[----:B0-----:R-:W-:Y:S01]  /*0390*/  STG.E desc[UR4][R2.64], R5 ;  /* 0x0000000502007986 */ /* 0x001fe2000c101904 */
[----:B------:R-:W-:Y:S05]  /*03a0*/  EXIT ;  /* 0x000000000000794d */ /* 0x000fea0003800000 */
        .weak           $__internal_0_$__cuda_sm20_dblrcp_rn_slowpath_v3
        .type           $__internal_0_$__cuda_sm20_dblrcp_rn_slowpath_v3,@function
        .size           $__internal_0_$__cuda_sm20_dblrcp_rn_slowpath_v3,(.L_x_16 - $__internal_0_$__cuda_sm20_dblrcp_rn_slowpath_v3)
$__internal_0_$__cuda_sm20_dblrcp_rn_slowpath_v3:
[----:B------:R-:W-:Y:S01]  /*03b0*/  DSETP.GTU.AND P0, PT, |R6|, +INF , PT ;  /* 0x7ff000000600742a */ /* 0x000fe20003f0c200 */
[----:B------:R-:W-:-:S13]  /*03c0*/  BSSY.RECONVERGENT B1, `(.L_x_5) ;  /* 0x0000023000017945 */ /* 0x000fda0003800200 */
[----:B------:R-:W-:Y:S05]  /*03d0*/  @P0 BRA `(.L_x_6) ;  /* 0x00000000007c0947 */ /* 0x000fea0003800000 */
[----:B------:R-:W-:-:S05]  /*03e0*/  LOP3.LUT R5, R7, 0x7fffffff, RZ, 0xc0, !PT ;  /* 0x7fffffff07057812 */ /* 0x000fca00078ec0ff */
[----:B------:R-:W-:-:S05]  /*03f0*/  VIADD R8, R5, 0xffffffff ;  /* 0xffffffff05087836 */ /* 0x000fca0000000000 */
[----:B------:R-:W-:-:S13]  /*0400*/  ISETP.GE.U32.AND P0, PT, R8, 0x7fefffff, PT ;  /* 0x7fefffff0800780c */ /* 0x000fda0003f06070 */
[----:B------:R-:W-:Y:S01]  /*0410*/  @P0 LOP3.LUT R9, R7, 0x7ff00000, RZ, 0x3c, !PT ;  /* 0x7ff0000007090812 */ /* 0x000fe200078e3cff */
[----:B------:R-:W-:Y:S01]  /*0420*/  @P0 IMAD.MOV.U32 R8, RZ, RZ, RZ ;  /* 0x000000ffff080224 */ /* 0x000fe200078e00ff */
[----:B------:R-:W-:Y:S06]  /*0430*/  @P0 BRA `(.L_x_7) ;  /* 0x00000000006c0947 */ /* 0x000fec0003800000 */
[----:B------:R-:W-:-:S13]  /*0440*/  ISETP.GE.U32.AND P0, PT, R5, 0x1000001, PT ;  /* 0x010000010500780c */ /* 0x000fda0003f06070 */
[----:B------:R-:W-:Y:S05]  /*0450*/  @!P0 BRA `(.L_x_8) ;  /* 0x0000000000348947 */ /* 0x000fea0003800000 */
[----:B------:R-:W-:Y:S01]  /*0460*/  IADD3 R9, PT, PT, R7, -0x3fe00000, RZ ;  /* 0xc020000007097810 */ /* 0x000fe20007ffe0ff */
[----:B------:R-:W-:-:S03]  /*0470*/  IMAD.MOV.U32 R8, RZ, RZ, R6 ;  /* 0x000000ffff087224 */ /* 0x000fc600078e0006 */
[----:B------:R-:W0:Y:S03]  /*0480*/  MUFU.RCP64H R11, R9 ;  /* 0x00000009000b7308 */ /* 0x000e260000001800 */
[----:B0-----:R-:W-:-:S08]  /*0490*/  DFMA R12, -R8, R10, 1 ;  /* 0x3ff00000080c742b */ /* 0x001fd0000000010a */
[----:B------:R-:W-:-:S08]  /*04a0*/  DFMA R12, R12, R12, R12 ;  /* 0x0000000c0c0c722b */ /* 0x000fd0000000000c */
[----:B------:R-:W-:-:S08]  /*04b0*/  DFMA R12, R10, R12, R10 ;  /* 0x0000000c0a0c722b */ /* 0x000fd0000000000a */
[----:B------:R-:W-:-:S08]  /*04c0*/  DFMA R10, -R8, R12, 1 ;  /* 0x3ff00000080a742b */ /* 0x000fd0000000010c */
[----:B------:R-:W-:-:S08]  /*04d0*/  DFMA R10, R12, R10, R12 ;  /* 0x0000000a0c0a722b */ /* 0x000fd0000000000c */
[----:B------:R-:W-:-:S08]  /*04e0*/  DMUL R10, R10, 2.2250738585072013831e-308 ;  /* 0x001000000a0a7828 */ /* 0x000fd00000000000 */
[----:B------:R-:W-:-:S08]  /*04f0*/  DFMA R6, -R6, R10, 1 ;  /* 0x3ff000000606742b */ /* 0x000fd0000000010a */
[----:B------:R-:W-:-:S08]  /*0500*/  DFMA R6, R6, R6, R6 ;  /* 0x000000060606722b */ /* 0x000fd00000000006 */
[----:B------:R-:W-:Y:S01]  /*0510*/  DFMA R8, R10, R6, R10 ;  /* 0x000000060a08722b */ /* 0x000fe2000000000a */
[----:B------:R-:W-:Y:S10]  /*0520*/  BRA `(.L_x_7) ;  /* 0x0000000000307947 */ /* 0x000ff40003800000 */
.L_x_8:
[----:B------:R-:W-:Y:S01]  /*0530*/  DMUL R6, R6, 8.11296384146066816958e+31 ;  /* 0x4690000006067828 */ /* 0x000fe20000000000 */
[----:B------:R-:W-:-:S05]  /*0540*/  MOV R8, R10 ;  /* 0x0000000a00087202 */ /* 0x000fca0000000f00 */
[----:B------:R-:W0:Y:S02]  /*0550*/  MUFU.RCP64H R9, R7 ;  /* 0x0000000700097308 */ /* 0x000e240000001800 */
[----:B0-----:R-:W-:-:S08]  /*0560*/  DFMA R10, -R6, R8, 1 ;  /* 0x3ff00000060a742b */ /* 0x001fd00000000108 */
[----:B------:R-:W-:-:S08]  /*0570*/  DFMA R10, R10, R10, R10 ;  /* 0x0000000a0a0a722b */ /* 0x000fd0000000000a */
[----:B------:R-:W-:-:S08]  /*0580*/  DFMA R10, R8, R10, R8 ;  /* 0x0000000a080a722b */ /* 0x000fd00000000008 */
[----:B------:R-:W-:-:S08]  /*0590*/  DFMA R8, -R6, R10, 1 ;  /* 0x3ff000000608742b */ /* 0x000fd0000000010a */
[----:B------:R-:W-:-:S08]  /*05a0*/  DFMA R8, R10, R8, R10 ;  /* 0x000000080a08722b */ /* 0x000fd0000000000a */
[----:B------:R-:W-:Y:S01]  /*05b0*/  DMUL R8, R8, 8.11296384146066816958e+31 ;  /* 0x4690000008087828 */ /* 0x000fe20000000000 */
[----:B------:R-:W-:Y:S10]  /*05c0*/  BRA `(.L_x_7) ;  /* 0x0000000000087947 */ /* 0x000ff40003800000 */
.L_x_6:
[----:B------:R-:W-:Y:S01]  /*05d0*/  LOP3.LUT R9, R7, 0x80000, RZ, 0xfc, !PT ;  /* 0x0008000007097812 */ /* 0x000fe200078efcff */
[----:B------:R-:W-:-:S07]  /*05e0*/  IMAD.MOV.U32 R8, RZ, RZ, R6 ;  /* 0x000000ffff087224 */ /* 0x000fce00078e0006 */
.L_x_7:
[----:B------:R-:W-:Y:S05]  /*05f0*/  BSYNC.RECONVERGENT B1 ;  /* 0x0000000000017941 */ /* 0x000fea0003800200 */
.L_x_5:
[----:B------:R-:W-:-:S04]  /*0600*/  MOV R5, 0x0 ;  /* 0x0000000000057802 */ /* 0x000fc80000000f00 */
[----:B------:R-:W-:Y:S05]  /*0610*/  RET.REL.NODEC R4 `(_Z15calculateErrorsmmPKfPfS1_) ;  /* 0xfffffff804787950 */ /* 0x000fea0003c3ffff */
.L_x_9:
        /* <DEDUP_REMOVED lines=14> */
.L_x_16:


//--------------------- .text._Z14calculateEvalsmmPKfS0_S0_S0_Pf --------------------------
	.section	.text._Z14calculateEvalsmmPKfS0_S0_S0_Pf,"ax",@progbits
	.align	128
        .global         _Z14calculateEvalsmmPKfS0_S0_S0_Pf
        .type           _Z14calculateEvalsmmPKfS0_S0_S0_Pf,@function
        .size           _Z14calculateEvalsmmPKfS0_S0_S0_Pf,(.L_x_20 - _Z14calculateEvalsmmPKfS0_S0_S0_Pf)
        .other          _Z14calculateEvalsmmPKfS0_S0_S0_Pf,@"STO_CUDA_ENTRY STV_DEFAULT"
_Z14calculateEvalsmmPKfS0_S0_S0_Pf:
.text._Z14calculateEvalsmmPKfS0_S0_S0_Pf:
        /* <DEDUP_REMOVED lines=11> */
[----:B------:R-:W0:Y:S01]  /*00b0*/  LDCU.64 UR4, c[0x0][0x390] ;  /* 0x00007200ff0477ac */ /* 0x000e220008000a00 */
[----:B------:R-:W-:Y:S01]  /*00c0*/  IMAD.MOV.U32 R5, RZ, RZ, RZ ;  /* 0x000000ffff057224 */ /* 0x000fe200078e00ff */
[----:B------:R-:W1:Y:S01]  /*00d0*/  LDCU.128 UR12, c[0x0][0x3a0] ;  /* 0x00007400ff0c77ac */ /* 0x000e620008000c00 */
[----:B------:R-:W-:Y:S01]  /*00e0*/  IMAD.WIDE.U32 R2, R10, UR6, R4 ;  /* 0x000000060a027c25 */ /* 0x000fe2000f8e0004 */
[----:B------:R-:W2:Y:S03]  /*00f0*/  LDCU.64 UR8, c[0x0][0x358] ;  /* 0x00006b00ff0877ac */ /* 0x000ea60008000a00 */
[----:B------:R-:W-:Y:S02]  /*0100*/  IMAD R5, R11, UR6, R3 ;  /* 0x000000060b057c24 */ /* 0x000fe4000f8e0203 */
[----:B------:R-:W-:-:S03]  /*0110*/  IMAD.SHL.U32 R3, R2, 0x4, RZ ;  /* 0x0000000402037824 */ /* 0x000fc600078e00ff */
[----:B------:R-:W-:Y:S02]  /*0120*/  SHF.L.U64.HI R0, R2, 0x2, R5 ;  /* 0x0000000202007819 */ /* 0x000fe40000010205 */
[----:B0-----:R-:W-:-:S04]  /*0130*/  LEA R6, P0, R4, UR4, 0x2 ;  /* 0x0000000404067c11 */ /* 0x001fc8000f8010ff */
[----:B------:R-:W-:Y:S01]  /*0140*/  LEA.HI.X R7, R4, UR5, RZ, 0x2, P0 ;  /* 0x0000000504077c11 */ /* 0x000fe200080f14ff */
[----:B------:R-:W0:Y:S01]  /*0150*/  LDCU.64 UR4, c[0x0][0x3b0] ;  /* 0x00007600ff0477ac */ /* 0x000e220008000a00 */
[C---:B------:R-:W-:Y:S02]  /*0160*/  LEA R8, P1, R10.reuse, R6, 0x2 ;  /* 0x000000060a087211 */ /* 0x040fe400078210ff */
[C---:B-1----:R-:W-:Y:S02]  /*0170*/  IADD3 R4, P0, PT, R3.reuse, UR14, RZ ;  /* 0x0000000e03047c10 */ /* 0x042fe4000ff1e0ff */
[----:B------:R-:W-:Y:S02]  /*0180*/  LEA.HI.X R9, R10, R7, R11, 0x2, P1 ;  /* 0x000000070a097211 */ /* 0x000fe400008f140b */
[----:B------:R-:W-:Y:S01]  /*0190*/  IADD3 R2, P1, PT, R3, UR12, RZ ;  /* 0x0000000c03027c10 */ /* 0x000fe2000ff3e0ff */
[----:B--2---:R-:W2:Y:S01]  /*01a0*/  LDG.E R7, desc[UR8][R6.64] ;  /* 0x0000000806077981 */ /* 0x004ea2000c1e1900 */
[----:B------:R-:W-:-:S02]  /*01b0*/  IADD3.X R5, PT, PT, R0, UR15, RZ, P0, !PT ;  /* 0x0000000f00057c10 */ /* 0x000fc400087fe4ff */
[----:B------:R-:W-:Y:S01]  /*01c0*/  IADD3.X R3, PT, PT, R0, UR13, RZ, P1, !PT ;  /* 0x0000000d00037c10 */ /* 0x000fe20008ffe4ff */
[----:B------:R-:W3:Y:S04]  /*01d0*/  LDG.E R9, desc[UR8][R8.64] ;  /* 0x0000000808097981 */ /* 0x000ee8000c1e1900 */
[----:B------:R-:W3:Y:S04]  /*01e0*/  LDG.E R4, desc[UR8][R4.64] ;  /* 0x0000000804047981 */ /* 0x000ee8000c1e1900 */
[----:B------:R-:W2:Y:S01]  /*01f0*/  LDG.E R2, desc[UR8][R2.64] ;  /* 0x0000000802027981 */ /* 0x000ea2000c1e1900 */
[----:B0-----:R-:W-:-:S04]  /*0200*/  ULEA UR4, UP0, UR6, UR4, 0x2 ;  /* 0x0000000406047291 */ /* 0x001fc8000f8010ff */
[----:B------:R-:W-:Y:S02]  /*0210*/  ULEA.HI.X UR5, UR6, UR5, URZ, 0x2, UP0 ;  /* 0x0000000506057291 */ /* 0x000fe400080f14ff */
[----:B------:R-:W-:-:S04]  /*0220*/  IMAD.U32 R10, RZ, RZ, UR4 ;  /* 0x00000004ff0a7e24 */ /* 0x000fc8000f8e00ff */
[----:B------:R-:W-:Y:S02]  /*0230*/  IMAD.U32 R11, RZ, RZ, UR5 ;  /* 0x00000005ff0b7e24 */ /* 0x000fe4000f8e00ff */
[----:B---3--:R-:W-:-:S04]  /*0240*/  FMUL R13, R4, R9 ;  /* 0x00000009040d7220 */ /* 0x008fc80000400000 */
[----:B--2---:R-:W-:-:S05]  /*0250*/  FFMA R13, R2, R7, R13 ;  /* 0x00000007020d7223 */ /* 0x004fca000000000d */
[----:B------:R-:W-:Y:S01]  /*0260*/  REDG.E.ADD.F32.FTZ.RN.STRONG.GPU desc[UR8][R10.64], R13 ;  /* 0x0000000d0a0079a6 */ /* 0x000fe2000c12f308 */
[----:B------:R-:W-:Y:S05]  /*0270*/  EXIT ;  /* 0x000000000000794d */ /* 0x000fea0003800000 */
.L_x_10:
        /* <DEDUP_REMOVED lines=16> */
.L_x_20:


//--------------------- .text._Z13setOutputBiasmPKfPf --------------------------
	.section	.text._Z13setOutputBiasmPKfPf,"ax",@progbits
	.align	128
        .global         _Z13setOutputBiasmPKfPf
        .type           _Z13setOutputBiasmPKfPf,@function
        .size           _Z13setOutputBiasmPKfPf,(.L_x_21 - _Z13setOutputBiasmPKfPf)
        .other          _Z13setOutputBiasmPKfPf,@"STO_CUDA_ENTRY STV_DEFAULT"
_Z13setOutputBiasmPKfPf:
.text._Z13setOutputBiasmPKfPf:
        /* <DEDUP_REMOVED lines=9> */
[----:B------:R-:W0:Y:S01]  /*0090*/  LDC.64 R2, c[0x0][0x388] ;  /* 0x0000e200ff027b82 */ /* 0x000e220000000a00 */
[----:B------:R-:W0:Y:S01]  /*00a0*/  LDCU.64 UR4, c[0x0][0x358] ;  /* 0x00006b00ff0477ac */ /* 0x000e220008000a00 */
[----:B------:R-:W1:Y:S01]  /*00b0*/  LDCU.64 UR6, c[0x0][0x390] ;  /* 0x00007200ff0677ac */ /* 0x000e620008000a00 */
[----:B0-----:R-:W2:Y:S01]  /*00c0*/  LDG.E R3, desc[UR4][R2.64] ;  /* 0x0000000402037981 */ /* 0x001ea2000c1e1900 */
[----:B-1----:R-:W-:-:S04]  /*00d0*/  LEA R4, P0, R0, UR6, 0x2 ;  /* 0x0000000600047c11 */ /* 0x002fc8000f8010ff */
[----:B------:R-:W-:-:S05]  /*00e0*/  LEA.HI.X R5, R0, UR7, RZ, 0x2, P0 ;  /* 0x0000000700057c11 */ /* 0x000fca00080f14ff */
[----:B--2---:R-:W-:Y:S01]  /*00f0*/  STG.E desc[UR4][R4.64], R3 ;  /* 0x0000000304007986 */ /* 0x004fe2000c101904 */
[----:B------:R-:W-:Y:S05]  /*0100*/  EXIT ;  /* 0x000000000000794d */ /* 0x000fea0003800000 */
.L_x_11:
        /* <DEDUP_REMOVED lines=15> */
.L_x_21:


//--------------------- .text._Z19populateAccumulatormmmPKfS0_PKtPf --------------------------
	.section	.text._Z19populateAccumulatormmmPKfS0_PKtPf,"ax",@progbits
	.align	128
        .global         _Z19populateAccumulatormmmPKfS0_PKtPf
        .type           _Z19populateAccumulatormmmPKfS0_PKtPf,@function
        .size           _Z19populateAccumulatormmmPKfS0_PKtPf,(.L_x_22 - _Z19populateAccumulatormmmPKfS0_PKtPf)
        .other          _Z19populateAccumulatormmmPKfS0_PKtPf,@"STO_CUDA_ENTRY STV_DEFAULT"
_Z19populateAccumulatormmmPKfS0_PKtPf:
.text._Z19populateAccumulatormmmPKfS0_PKtPf:
[----:B------:R-:W-:Y:S08]  /*0000*/  LDC R1, c[0x0][0x37c] ;  /* 0x0000df00ff017b82 */ /* 0x000ff00000000800 */
[----:B------:R-:W0:Y:S08]  /*0010*/  S2UR UR8, SR_CTAID.X ;  /* 0x00000000000879c3 */ /* 0x000e300000002500 */
[----:B------:R-:W0:Y:S02]  /*0020*/  LDC.64 R2, c[0x0][0x380] ;  /* 0x0000e000ff027b82 */ /* 0x000e240000000a00 */
[----:B0-----:R-:W-:-:S04]  /*0030*/  ISETP.LE.U32.AND P0, PT, R2, UR8, PT ;  /* 0x0000000802007c0c */ /* 0x001fc8000bf03070 */
[----:B------:R-:W-:-:S13]  /*0040*/  ISETP.GE.U32.AND.EX P0, PT, RZ, R3, PT, P0 ;  /* 0x00000003ff00720c */ /* 0x000fda0003f06100 */
[----:B------:R-:W-:Y:S05]  /*0050*/  @P0 EXIT ;  /* 0x000000000000094d */ /* 0x000fea0003800000 */
[----:B------:R-:W0:Y:S01]  /*0060*/  S2R R6, SR_TID.X ;  /* 0x0000000000067919 */ /* 0x000e220000002100 */
[----:B------:R-:W0:Y:S02]  /*0070*/  LDCU.64 UR4, c[0x0][0x388] ;  /* 0x00007100ff0477ac */ /* 0x000e240008000a00 */
[----:B0-----:R-:W-:-:S04]  /*0080*/  ISETP.GE.U32.AND P0, PT, R6, UR4, PT ;  /* 0x0000000406007c0c */ /* 0x001fc8000bf06070 */
[----:B------:R-:W-:-:S13]  /*0090*/  ISETP.GE.U32.AND.EX P0, PT, RZ, UR5, PT, P0 ;  /* 0x00000005ff007c0c */ /* 0x000fda000bf06100 */
[----:B------:R-:W-:Y:S05]  /*00a0*/  @P0 EXIT ;  /* 0x000000000000094d */ /* 0x000fea0003800000 */
[----:B------:R-:W0:Y:S01]  /*00b0*/  LDCU.64 UR4, c[0x0][0x3a0] ;  /* 0x00007400ff0477ac */ /* 0x000e220008000a00 */
[----:B------:R-:W1:Y:S01]  /*00c0*/  LDCU.64 UR10, c[0x0][0x358] ;  /* 0x00006b00ff0a77ac */ /* 0x000e620008000a00 */
[----:B0-----:R-:W-:-:S04]  /*00d0*/  LEA R2, P0, R6, UR4, 0x2 ;  /* 0x0000000406027c11 */ /* 0x001fc8000f8010ff */
[----:B------:R-:W-:Y:S01]  /*00e0*/  LEA.HI.X R3, R6, UR5, RZ, 0x2, P0 ;  /* 0x0000000506037c11 */ /* 0x000fe200080f14ff */
[----:B------:R-:W0:Y:S04]  /*00f0*/  LDCU.64 UR4, c[0x0][0x390] ;  /* 0x00007200ff0477ac */ /* 0x000e280008000a00 */
[----:B-1----:R1:W5:Y:S01]  /*0100*/  LDG.E R0, desc[UR10][R2.64] ;  /* 0x0000000a02007981 */ /* 0x002362000c1e1900 */
[----:B0-----:R-:W-:-:S04]  /*0110*/  UISETP.NE.U32.AND UP0, UPT, UR4, URZ, UPT ;  /* 0x000000ff0400728c */ /* 0x001fc8000bf05070 */
[----:B------:R-:W-:-:S09]  /*0120*/  UISETP.NE.AND.EX UP0, UPT, UR5, URZ, UPT, UP0 ;  /* 0x000000ff0500728c */ /* 0x000fd2000bf05300 */
[----:B-1----:R-:W-:Y:S05]  /*0130*/  BRA.U !UP0, `(.L_x_12) ;  /* 0x0000000108707547 */ /* 0x002fea000b800000 */
[----:B------:R-:W0:Y:S01]  /*0140*/  LDCU.64 UR18, c[0x0][0x388] ;  /* 0x00007100ff1277ac */ /* 0x000e220008000a00 */
[----:B------:R-:W1:Y:S01]  /*0150*/  LDCU.64 UR16, c[0x0][0x390] ;  /* 0x00007200ff1077ac */ /* 0x000e620008000a00 */
[----:B------:R-:W2:Y:S01]  /*0160*/  LDCU.64 UR12, c[0x0][0x3a8] ;  /* 0x00007500ff0c77ac */ /* 0x000ea20008000a00 */
[----:B------:R-:W3:Y:S01]  /*0170*/  LDCU.64 UR14, c[0x0][0x398] ;  /* 0x00007300ff0e77ac */ /* 0x000ee20008000a00 */
[----:B------:R-:W-:Y:S01]  /*0180*/  UMOV UR4, URZ ;  /* 0x000000ff00047c82 */ /* 0x000fe20008000000 */
[----:B------:R-:W-:-:S05]  /*0190*/  UMOV UR5, URZ ;  /* 0x000000ff00057c82 */ /* 0x000fca0008000000 */
.L_x_13:
[----:B-1----:R-:W-:-:S04]  /*01a0*/  UIMAD.WIDE.U32 UR6, UR8, UR16, UR4 ;  /* 0x00000010080672a5 */ /* 0x002fc8000f8e0004 */
[----:B------:R-:W-:Y:S02]  /*01b0*/  UIMAD UR7, UR8, UR17, UR7 ;  /* 0x00000011080772a4 */ /* 0x000fe4000f8e0207 */
[----:B--2---:R-:W-:-:S04]  /*01c0*/  ULEA UR9, UP0, UR6, UR12, 0x1 ;  /* 0x0000000c06097291 */ /* 0x004fc8000f8008ff */
[----:B------:R-:W-:Y:S02]  /*01d0*/  ULEA.HI.X UR6, UR6, UR13, UR7, 0x1, UP0 ;  /* 0x0000000d06067291 */ /* 0x000fe400080f0c07 */
[----:B------:R-:W-:-:S04]  /*01e0*/  IMAD.U32 R2, RZ, RZ, UR9 ;  /* 0x00000009ff027e24 */ /* 0x000fc8000f8e00ff */
[----:B------:R-:W-:-:S05]  /*01f0*/  IMAD.U32 R3, RZ, RZ, UR6 ;  /* 0x00000006ff037e24 */ /* 0x000fca000f8e00ff */
[----:B------:R-:W2:Y:S02]  /*0200*/  LDG.E.U16 R5, desc[UR10][R2.64] ;  /* 0x0000000a02057981 */ /* 0x000ea4000c1e1500 */
[----:B--2---:R-:W-:-:S13]  /*0210*/  ISETP.GT.U32.AND P0, PT, R5, 0x2ff, PT ;  /* 0x000002ff0500780c */ /* 0x004fda0003f04070 */
[----:B------:R-:W-:Y:S05]  /*0220*/  @P0 BRA `(.L_x_12) ;  /* 0x0000000000340947 */ /* 0x000fea0003800000 */
[----:B------:R-:W-:Y:S02]  /*0230*/  IMAD.MOV.U32 R2, RZ, RZ, R6 ;  /* 0x000000ffff027224 */ /* 0x000fe400078e0006 */
[----:B------:R-:W-:Y:S02]  /*0240*/  IMAD.MOV.U32 R3, RZ, RZ, RZ ;  /* 0x000000ffff037224 */ /* 0x000fe400078e00ff */
[----:B0-----:R-:W-:-:S04]  /*0250*/  IMAD.WIDE.U32 R2, R5, UR18, R2 ;  /* 0x0000001205027c25 */ /* 0x001fc8000f8e0002 */
[----:B------:R-:W-:Y:S01]  /*0260*/  IMAD R3, R5, UR19, R3 ;  /* 0x0000001305037c24 */ /* 0x000fe2000f8e0203 */
[----:B---3--:R-:W-:-:S04]  /*0270*/  LEA R4, P0, R2, UR14, 0x2 ;  /* 0x0000000e02047c11 */ /* 0x008fc8000f8010ff */
[----:B------:R-:W-:-:S06]  /*0280*/  LEA.HI.X R5, R2, UR15, R3, 0x2, P0 ;  /* 0x0000000f02057c11 */ /* 0x000fcc00080f1403 */
[----:B------:R-:W2:Y:S01]  /*0290*/  LDG.E R5, desc[UR10][R4.64] ;  /* 0x0000000a04057981 */ /* 0x000ea2000c1e1900 */
[----:B------:R-:W-:-:S04]  /*02a0*/  UIADD3 UR4, UP0, UPT, UR4, 0x1, URZ ;  /* 0x0000000104047890 */ /* 0x000fc8000ff1e0ff */
[----:B------:R-:W-:Y:S02]  /*02b0*/  UIADD3.X UR5, UPT, UPT, URZ, UR5, URZ, UP0, !UPT ;  /* 0x00000005ff057290 */ /* 0x000fe400087fe4ff */
[----:B------:R-:W-:-:S04]  /*02c0*/  UISETP.NE.U32.AND UP0, UPT, UR4, UR16, UPT ;  /* 0x000000100400728c */ /* 0x000fc8000bf05070 */
[----:B------:R-:W-:Y:S01]  /*02d0*/  UISETP.NE.AND.EX UP0, UPT, UR5, UR17, UPT, UP0 ;  /* 0x000000110500728c */ /* 0x000fe2000bf05300 */
[----:B--2--5:R-:W-:-:S08]  /*02e0*/  FADD R0, R0, R5 ;  /* 0x0000000500007221 */ /* 0x024fd00000000000 */
[----:B------:R-:W-:Y:S05]  /*02f0*/  BRA.U UP0, `(.L_x_13) ;  /* 0xfffffffd00a87547 */ /* 0x000fea000b83ffff */
.L_x_12:
[----:B------:R-:W1:Y:S01]  /*0300*/  LDC.64 R4, c[0x0][0x388] ;  /* 0x0000e200ff047b82 */ /* 0x000e620000000a00 */
[----:B------:R-:W2:Y:S01]  /*0310*/  LDCU.64 UR4, c[0x0][0x3b0] ;  /* 0x00007600ff0477ac */ /* 0x000ea20008000a00 */
[----:B------:R-:W-:Y:S01]  /*0320*/  IMAD.MOV.U32 R2, RZ, RZ, R6 ;  /* 0x000000ffff027224 */ /* 0x000fe200078e0006 */
[C---:B-----5:R-:W-:Y:S01]  /*0330*/  FSETP.GEU.AND P0, PT, R0.reuse, RZ, PT ;  /* 0x000000ff0000720b */ /* 0x060fe20003f0e000 */
[----:B------:R-:W-:Y:S01]  /*0340*/  IMAD.MOV.U32 R3, RZ, RZ, RZ ;  /* 0x000000ffff037224 */ /* 0x000fe200078e00ff */
[----:B------:R-:W-:Y:S01]  /*0350*/  FMNMX.NAN R0, R0, 1, PT ;  /* 0x3f80000000007809 */ /* 0x000fe20003820000 */
[----:B-1----:R-:W-:-:S04]  /*0360*/  IMAD.WIDE.U32 R2, R4, UR8, R2 ;  /* 0x0000000804027c25 */ /* 0x002fc8000f8e0002 */
[----:B------:R-:W-:Y:S01]  /*0370*/  IMAD R3, R5, UR8, R3 ;  /* 0x0000000805037c24 */ /* 0x000fe2000f8e0203 */
[----:B--2---:R-:W-:-:S04]  /*0380*/  LEA R4, P1, R2, UR4, 0x2 ;  /* 0x0000000402047c11 */ /* 0x004fc8000f8210ff */
[----:B------:R-:W-:Y:S02]  /*0390*/  LEA.HI.X R5, R2, UR5, R3, 0x2, P1 ;  /* 0x0000000502057c11 */ /* 0x000fe400088f1403 */
[----:B------:R-:W-:-:S05]  /*03a0*/  FSEL R3, R0, RZ, P0 ;  /* 0x000000ff00037208 */ /* 0x000fca0000000000 */
[----:B------:R-:W-:Y:S01]  /*03b0*/  STG.E desc[UR10][R4.64], R3 ;  /* 0x0000000304007986 */ /* 0x000fe2000c10190a */
[----:B0--3--:R-:W-:Y:S05]  /*03c0*/  EXIT ;  /* 0x000000000000794d */ /* 0x009fea0003800000 */
.L_x_14:
        /* <DEDUP_REMOVED lines=11> */
.L_x_22:


//--------------------- .text._Z11addInternalPKfS0_Pfi --------------------------
	.section	.text._Z11addInternalPKfS0_Pfi,"ax",@progbits
	.align	128
        .global         _Z11addInternalPKfS0_Pfi
        .type           _Z11addInternalPKfS0_Pfi,@function
        .size           _Z11addInternalPKfS0_Pfi,(.L_x_23 - _Z11addInternalPKfS0_Pfi)
        .other          _Z11addInternalPKfS0_Pfi,@"STO_CUDA_ENTRY STV_DEFAULT"
_Z11addInternalPKfS0_Pfi:
.text._Z11addInternalPKfS0_Pfi:
[----:B------:R-:W-:Y:S01]  /*0000*/  LDC R1, c[0x0][0x37c] ;  /* 0x0000df00ff017b82 */ /* 0x000fe20000000800 */
[----:B------:R-:W0:Y:S01]  /*0010*/  S2R R9, SR_TID.X ;  /* 0x0000000000097919 */ /* 0x000e220000002100 */
[----:B------:R-:W0:Y:S02]  /*0020*/  LDCU UR4, c[0x0][0x398] ;  /* 0x00007300ff0477ac */ /* 0x000e240008000800 */
[----:B0-----:R-:W-:-:S13]  /*0030*/  ISETP.GE.AND P0, PT, R9, UR4, PT ;  /* 0x0000000409007c0c */ /* 0x001fda000bf06270 */
[----:B------:R-:W-:Y:S05]  /*0040*/  @P0 EXIT ;  /* 0x000000000000094d */ /* 0x000fea0003800000 */
[----:B------:R-:W0:Y:S01]  /*0050*/  LDC.64 R2, c[0x0][0x380] ;  /* 0x0000e000ff027b82 */ /* 0x000e220000000a00 */
[----:B------:R-:W1:Y:S07]  /*0060*/  LDCU.64 UR4, c[0x0][0x358] ;  /* 0x00006b00ff0477ac */ /* 0x000e6e0008000a00 */
[----:B------:R-:W2:Y:S08]  /*0070*/  LDC.64 R4, c[0x0][0x388] ;  /* 0x0000e200ff047b82 */ /* 0x000eb00000000a00 */
[----:B------:R-:W3:Y:S01]  /*0080*/  LDC.64 R6, c[0x0][0x390] ;  /* 0x0000e400ff067b82 */ /* 0x000ee20000000a00 */
[----:B0-----:R-:W-:-:S06]  /*0090*/  IMAD.WIDE.U32 R2, R9, 0x4, R2 ;  /* 0x0000000409027825 */ /* 0x001fcc00078e0002 */
[----:B-1----:R-:W4:Y:S01]  /*00a0*/  LDG.E R2, desc[UR4][R2.64] ;  /* 0x0000000402027981 */ /* 0x002f22000c1e1900 */
[----:B--2---:R-:W-:-:S06]  /*00b0*/  IMAD.WIDE.U32 R4, R9, 0x4, R4 ;  /* 0x0000000409047825 */ /* 0x004fcc00078e0004 */
[----:B------:R-:W4:Y:S01]  /*00c0*/  LDG.E R5, desc[UR4][R4.64] ;  /* 0x0000000404057981 */ /* 0x000f22000c1e1900 */
[----:B---3--:R-:W-:-:S04]  /*00d0*/  IMAD.WIDE.U32 R6, R9, 0x4, R6 ;  /* 0x0000000409067825 */ /* 0x008fc800078e0006 */
[----:B----4-:R-:W-:-:S05]  /*00e0*/  FADD R9, R2, R5 ;  /* 0x0000000502097221 */ /* 0x010fca0000000000 */
[----:B------:R-:W-:Y:S01]  /*00f0*/  STG.E desc[UR4][R6.64], R9 ;  /* 0x0000000906007986 */ /* 0x000fe2000c101904 */
[----:B------:R-:W-:Y:S05]  /*0100*/  EXIT ;  /* 0x000000000000794d */ /* 0x000fea0003800000 */
.L_x_15:
        /* <DEDUP_REMOVED lines=15> */
.L_x_23:


//--------------------- .nv.shared.reserved.0     --------------------------
	.section	.nv.shared.reserved.0,"aw",@nobits
	.weak		__nv_reservedSMEM_offset_0_alias
	.size		__nv_reservedSMEM_offset_0_alias, 0, 64
	.other		__nv_reservedSMEM_offset_0_alias,@"STO_CUDA_RESERVED_SHARED STV_DEFAULT"
__nv_reservedSMEM_offset_0_alias:
	.zero		0
	.zero		64


//--------------------- .nv.constant0._Z18backpropOutputBiasmPKfPf --------------------------
	.section	.nv.constant0._Z18backpropOutputBiasmPKfPf,"a",@progbits
	.sectionflags	@""
	.align	4
.nv.constant0._Z18backpropOutputBiasmPKfPf:
	.zero		920


//--------------------- .nv.constant0._Z12backpropSidemmmmPKfS0_PKtS0_PfS3_S3_ --------------------------
	.section	.nv.constant0._Z12backpropSidemmmmPKfS0_PKtS0_PfS3_S3_,"a",@progbits
	.sectionflags	@""
	.align	4
.nv.constant0._Z12backpropSidemmmmPKfS0_PKtS0_PfS3_S3_:
	.zero		984


//--------------------- .nv.constant0._Z15calculateErrorsmmPKfPfS1_ --------------------------
	.section	.nv.constant0._Z15calculateErrorsmmPKfPfS1_,"a",@progbits
	.sectionflags	@""
	.align	4
.nv.constant0._Z15calculateErrorsmmPKfPfS1_:
	.zero		936


//--------------------- .nv.constant0._Z14calculateEvalsmmPKfS0_S0_S0_Pf --------------------------
	.section	.nv.constant0._Z14calculateEvalsmmPKfS0_S0_S0_Pf,"a",@progbits
	.sectionflags	@""
	.align	4
.nv.constant0._Z14calculateEvalsmmPKfS0_S0_S0_Pf:
	.zero		952


//--------------------- .nv.constant0._Z13setOutputBiasmPKfPf --------------------------
	.section	.nv.constant0._Z13setOutputBiasmPKfPf,"a",@progbits
	.sectionflags	@""
	.align	4
.nv.constant0._Z13setOutputBiasmPKfPf:
	.zero		920


//--------------------- .nv.constant0._Z19populateAccumulatormmmPKfS0_PKtPf --------------------------
	.section	.nv.constant0._Z19populateAccumulatormmmPKfS0_PKtPf,"a",@progbits
	.sectionflags	@""
	.align	4
.nv.constant0._Z19populateAccumulatormmmPKfS0_PKtPf:
	.zero		952


//--------------------- .nv.constant0._Z11addInternalPKfS0_Pfi --------------------------
	.section	.nv.constant0._Z11addInternalPKfS0_Pfi,"a",@progbits
	.sectionflags	@""
	.align	4
.nv.constant0._Z11addInternalPKfS0_Pfi:
	.zero		924


//--------------------- SYMBOLS --------------------------

	.type		.nv.reservedSmem.offset0,@object
	.size		.nv.reservedSmem.offset0,0x4
